// auto-generated by cutlass_sweep.conv — config: {"arch": "sm_100", "cluster_m": 1, "cluster_n": 1, "conv_kind": "fprop", "dtype": "bf16", "ndim": 2, "tile_k": 32, "tile_m": 128, "tile_n": 128}
#include "cutlass/cutlass.h"
#include "cute/tensor.hpp"
#include "cutlass/kernel_hardware_info.hpp"
#include "cutlass/conv/convolution.h"
#include "cutlass/conv/dispatch_policy.hpp"
#include "cutlass/conv/collective/collective_builder.hpp"
#include "cutlass/conv/kernel/conv_universal.hpp"
#include "cutlass/conv/device/conv_universal_adapter.hpp"
#include "cutlass/epilogue/collective/collective_builder.hpp"

using namespace cute;
using Elem = cutlass::bfloat16_t;
using Acc  = float;
using LayoutAB = cutlass::layout::TensorNHWC;
using LayoutC  = cutlass::layout::TensorNHWC;
constexpr auto ConvOp = cutlass::conv::Operator::kFprop;
using TileShape    = Shape<_128, _128, Shape<_32>>;
using ClusterShape = Shape<_1, _1, _1>;

using CollectiveEpilogue = typename cutlass::epilogue::collective::CollectiveBuilder<
    cutlass::arch::Sm100, cutlass::arch::OpClassTensorOp,
    TileShape, ClusterShape,
    cutlass::epilogue::collective::EpilogueTileAuto,
    Acc, Acc,
    Elem, LayoutC, 128 / cutlass::sizeof_bits<Elem>::value,
    Elem, LayoutC, 128 / cutlass::sizeof_bits<Elem>::value,
    cutlass::epilogue::collective::EpilogueScheduleAuto
  >::CollectiveOp;

using CollectiveMainloop = typename cutlass::conv::collective::CollectiveBuilder<
    cutlass::arch::Sm100, cutlass::arch::OpClassTensorOp, ConvOp,
    Elem, LayoutAB, 128 / cutlass::sizeof_bits<Elem>::value,
    Elem, LayoutAB, 128 / cutlass::sizeof_bits<Elem>::value,
    Acc,
    TileShape, ClusterShape,
    cutlass::conv::collective::StageCountAutoCarveout<
        static_cast<int>(sizeof(typename CollectiveEpilogue::SharedStorage))>,
    cutlass::conv::collective::KernelScheduleAuto
  >::CollectiveOp;

using ProblemShape = cutlass::conv::ConvProblemShape<
    ConvOp, CollectiveMainloop::DispatchPolicy::NumSpatialDimensions>;
using ConvKernel = cutlass::conv::kernel::ConvUniversal<
    ProblemShape, CollectiveMainloop, CollectiveEpilogue>;
using Conv = cutlass::conv::device::ConvUniversalAdapter<ConvKernel>;

auto* _anchor = &cutlass::device_kernel<ConvKernel>;


// ===== COMPILED SASS (sm_100a) =====

	.target	sm_100a

	.elftype	@"ET_EXEC"


//--------------------- .note.nv.tkinfo           --------------------------
	.section	.note.nv.tkinfo,"",@"SHT_NOTE"
	.sectionflags	@"SHF_NOTE_NV_TKINFO"
	.tkinfo
        /*0018*/ 	.word	0x00000002
        /*0030*/ 	.string	""
        /*0030*/ 	.string	"ptxas"
        /*0030*/ 	.string	"Cuda compilation tools, release 13.0, V13.0.88"
        /*0030*/ 	.string	"Build cuda_13.0.r13.0/compiler.36424714_0"
        /*0030*/ 	.string	"-arch sm_100a -m 64 "



//--------------------- .note.nv.cuinfo           --------------------------
	.section	.note.nv.cuinfo,"",@"SHT_NOTE"
	.sectionflags	@"SHF_NOTE_NV_CUINFO"
        /*0018*/ 	.short	0x0002
        /*001a*/ 	.short	0x0064
        /*001c*/ 	.short	0x0082
	.zero		2


//--------------------- .nv.info                  --------------------------
	.section	.nv.info,"",@"SHT_CUDA_INFO"
	.align	4


	//----- nvinfo : EIATTR_REGCOUNT
	.align		4
        /*0000*/ 	.byte	0x04, 0x2f
        /*0002*/ 	.short	(.L_19 - .L_18)
	.align		4
.L_18:
        /*0004*/ 	.word	index@(_ZN7cutlass13device_kernelINS_4conv6kernel13ConvUniversalINS1_16ConvProblemShapeILNS1_8OperatorE0ELi2EEENS1_10collective14CollectiveConvINS1_47MainloopSm100TmaUmmaWarpSpecializedImplicitGemmILS5_0ELi12ELi2ELi1ELi2EN4cute5tupleIJNSA_1CILi1EEESD_SD_EEEEENSB_IJNSC_ILi128EEESG_NSB_IJNSC_ILi32EEEEEEEEENS_10bfloat16_tESK_NSA_8TiledMMAINSA_8MMA_AtomIJNSA_20SM100_MMA_F16BF16_SSISK_SK_fLi128ELi128ELNSA_4UMMA5MajorE0ELSP_0ELNSO_7ScaleInE0ELSQ_0EEEEEENSA_6LayoutISE_NSB_IJNSC_ILi0EEESU_SU_EEEEENSB_IJNSA_10UnderscoreESX_SX_EEEEENS7_6detail27Sm100ImplicitGemmTileTraitsINSA_20SM90_TMA_LOAD_IM2COLENSA_14ComposedLayoutINSA_7SwizzleILi2ELi4ELi3EEENSA_18smem_ptr_flag_bitsILi16EEENST_INSB_IJNSC_ILi8EEESH_EEENSB_IJSH_SD_EEEEEEEvEENS11_INSA_13SM90_TMA_LOADES1C_vEEEENS_8epilogue10collective18CollectiveEpilogueINS1H_23Sm100TmaWarpSpecializedILi4ELi2ELi32ELb1ELb0EEEJSJ_NSB_IJNST_ISG_SD_EENST_ISH_SD_EEEEESK_NSB_IJNSB_IJlllEEESD_SU_EEESK_S1Q_NS1H_6fusion15FusionCallbacksIS1L_NS1R_17LinearCombinationISK_fSK_fLNS_15FloatRoundStyleE2EEESJ_S1O_JEEENSA_5SM1004TMEM4LOAD26SM100_TMEM_LOAD_32dp32b32xES12_S1C_NSA_39AutoVectorizingCopyWithAssumedAlignmentILi128EEENSA_21SM90_TMA_STORE_IM2COLES1C_S22_S22_EEEvvEEEEvNT_6ParamsE)
        /*0008*/ 	.word	0x00000074


	//----- nvinfo : EIATTR_FRAME_SIZE
	.align		4
.L_19:
        /*000c*/ 	.byte	0x04, 0x11
        /*000e*/ 	.short	(.L_21 - .L_20)
	.align		4
.L_20:
        /*0010*/ 	.word	index@($__internal_2_$__cuda_sm10x_tcgen05_guardrail_trap_unallocated_columns_being_dealloced)
        /*0014*/ 	.word	0x00000008


	//----- nvinfo : EIATTR_FRAME_SIZE
	.align		4
.L_21:
        /*0018*/ 	.byte	0x04, 0x11
        /*001a*/ 	.short	(.L_23 - .L_22)
	.align		4
.L_22:
        /*001c*/ 	.word	index@($__internal_1_$__cuda_sm10x_tcgen05_guardrail_trap_phase_invalid_during_alloc)
        /*0020*/ 	.word	0x00000008


	//----- nvinfo : EIATTR_FRAME_SIZE
	.align		4
.L_23:
        /*0024*/ 	.byte	0x04, 0x11
        /*0026*/ 	.short	(.L_25 - .L_24)
	.align		4
.L_24:
        /*0028*/ 	.word	index@($__internal_0_$__cuda_sm10x_tcgen05_guardrail_trap_col_being_dealloced_not_returned_by_alloc)
        /*002c*/ 	.word	0x00000008


	//----- nvinfo : EIATTR_FRAME_SIZE
	.align		4
.L_25:
        /*0030*/ 	.byte	0x04, 0x11
        /*0032*/ 	.short	(.L_27 - .L_26)
	.align		4
.L_26:
        /*0034*/ 	.word	index@(_ZN7cutlass13device_kernelINS_4conv6kernel13ConvUniversalINS1_16ConvProblemShapeILNS1_8OperatorE0ELi2EEENS1_10collective14CollectiveConvINS1_47MainloopSm100TmaUmmaWarpSpecializedImplicitGemmILS5_0ELi12ELi2ELi1ELi2EN4cute5tupleIJNSA_1CILi1EEESD_SD_EEEEENSB_IJNSC_ILi128EEESG_NSB_IJNSC_ILi32EEEEEEEEENS_10bfloat16_tESK_NSA_8TiledMMAINSA_8MMA_AtomIJNSA_20SM100_MMA_F16BF16_SSISK_SK_fLi128ELi128ELNSA_4UMMA5MajorE0ELSP_0ELNSO_7ScaleInE0ELSQ_0EEEEEENSA_6LayoutISE_NSB_IJNSC_ILi0EEESU_SU_EEEEENSB_IJNSA_10UnderscoreESX_SX_EEEEENS7_6detail27Sm100ImplicitGemmTileTraitsINSA_20SM90_TMA_LOAD_IM2COLENSA_14ComposedLayoutINSA_7SwizzleILi2ELi4ELi3EEENSA_18smem_ptr_flag_bitsILi16EEENST_INSB_IJNSC_ILi8EEESH_EEENSB_IJSH_SD_EEEEEEEvEENS11_INSA_13SM90_TMA_LOADES1C_vEEEENS_8epilogue10collective18CollectiveEpilogueINS1H_23Sm100TmaWarpSpecializedILi4ELi2ELi32ELb1ELb0EEEJSJ_NSB_IJNST_ISG_SD_EENST_ISH_SD_EEEEESK_NSB_IJNSB_IJlllEEESD_SU_EEESK_S1Q_NS1H_6fusion15FusionCallbacksIS1L_NS1R_17LinearCombinationISK_fSK_fLNS_15FloatRoundStyleE2EEESJ_S1O_JEEENSA_5SM1004TMEM4LOAD26SM100_TMEM_LOAD_32dp32b32xES12_S1C_NSA_39AutoVectorizingCopyWithAssumedAlignmentILi128EEENSA_21SM90_TMA_STORE_IM2COLES1C_S22_S22_EEEvvEEEEvNT_6ParamsE)
        /*0038*/ 	.word	0x00000008


	//----- nvinfo : EIATTR_MIN_STACK_SIZE
	.align		4
.L_27:
        /*003c*/ 	.byte	0x04, 0x12
        /*003e*/ 	.short	(.L_29 - .L_28)
	.align		4
.L_28:
        /*0040*/ 	.word	index@(_ZN7cutlass13device_kernelINS_4conv6kernel13ConvUniversalINS1_16ConvProblemShapeILNS1_8OperatorE0ELi2EEENS1_10collective14CollectiveConvINS1_47MainloopSm100TmaUmmaWarpSpecializedImplicitGemmILS5_0ELi12ELi2ELi1ELi2EN4cute5tupleIJNSA_1CILi1EEESD_SD_EEEEENSB_IJNSC_ILi128EEESG_NSB_IJNSC_ILi32EEEEEEEEENS_10bfloat16_tESK_NSA_8TiledMMAINSA_8MMA_AtomIJNSA_20SM100_MMA_F16BF16_SSISK_SK_fLi128ELi128ELNSA_4UMMA5MajorE0ELSP_0ELNSO_7ScaleInE0ELSQ_0EEEEEENSA_6LayoutISE_NSB_IJNSC_ILi0EEESU_SU_EEEEENSB_IJNSA_10UnderscoreESX_SX_EEEEENS7_6detail27Sm100ImplicitGemmTileTraitsINSA_20SM90_TMA_LOAD_IM2COLENSA_14ComposedLayoutINSA_7SwizzleILi2ELi4ELi3EEENSA_18smem_ptr_flag_bitsILi16EEENST_INSB_IJNSC_ILi8EEESH_EEENSB_IJSH_SD_EEEEEEEvEENS11_INSA_13SM90_TMA_LOADES1C_vEEEENS_8epilogue10collective18CollectiveEpilogueINS1H_23Sm100TmaWarpSpecializedILi4ELi2ELi32ELb1ELb0EEEJSJ_NSB_IJNST_ISG_SD_EENST_ISH_SD_EEEEESK_NSB_IJNSB_IJlllEEESD_SU_EEESK_S1Q_NS1H_6fusion15FusionCallbacksIS1L_NS1R_17LinearCombinationISK_fSK_fLNS_15FloatRoundStyleE2EEESJ_S1O_JEEENSA_5SM1004TMEM4LOAD26SM100_TMEM_LOAD_32dp32b32xES12_S1C_NSA_39AutoVectorizingCopyWithAssumedAlignmentILi128EEENSA_21SM90_TMA_STORE_IM2COLES1C_S22_S22_EEEvvEEEEvNT_6ParamsE)
        /*0044*/ 	.word	0x00000008
.L_29:


//--------------------- .nv.compat                --------------------------
	.section	.nv.compat,"",@"SHT_CUDA_COMPAT_INFO"
	.align	4
        /*0000*/ 	.byte	0x02, 0x09, 0x01, 0x00, 0x02, 0x02, 0x02, 0x00, 0x02, 0x05, 0x05, 0x00, 0x03, 0x07, 0x01, 0x01
        /*0010*/ 	.byte	0x02, 0x03, 0x01, 0x00, 0x02, 0x06, 0x01, 0x00, 0x04, 0x0b, 0x08, 0x00, 0x09, 0x00, 0x00, 0x00
        /*0020*/ 	.byte	0x00, 0x00, 0x00, 0x00


//--------------------- .nv.info._ZN7cutlass13device_kernelINS_4conv6kernel13ConvUniversalINS1_16ConvProblemShapeILNS1_8OperatorE0ELi2EEENS1_10collective14CollectiveConvINS1_47MainloopSm100TmaUmmaWarpSpecializedImplicitGemmILS5_0ELi12ELi2ELi1ELi2EN4cute5tupleIJNSA_1CILi1EEESD_SD_EEEEENSB_IJNSC_ILi128EEESG_NSB_IJNSC_ILi32EEEEEEEEENS_10bfloat16_tESK_NSA_8TiledMMAINSA_8MMA_AtomIJNSA_20SM100_MMA_F16BF16_SSISK_SK_fLi128ELi128ELNSA_4UMMA5MajorE0ELSP_0ELNSO_7ScaleInE0ELSQ_0EEEEEENSA_6LayoutISE_NSB_IJNSC_ILi0EEESU_SU_EEEEENSB_IJNSA_10UnderscoreESX_SX_EEEEENS7_6detail27Sm100ImplicitGemmTileTraitsINSA_20SM90_TMA_LOAD_IM2COLENSA_14ComposedLayoutINSA_7SwizzleILi2ELi4ELi3EEENSA_18smem_ptr_flag_bitsILi16EEENST_INSB_IJNSC_ILi8EEESH_EEENSB_IJSH_SD_EEEEEEEvEENS11_INSA_13SM90_TMA_LOADES1C_vEEEENS_8epilogue10collective18CollectiveEpilogueINS1H_23Sm100TmaWarpSpecializedILi4ELi2ELi32ELb1ELb0EEEJSJ_NSB_IJNST_ISG_SD_EENST_ISH_SD_EEEEESK_NSB_IJNSB_IJlllEEESD_SU_EEESK_S1Q_NS1H_6fusion15FusionCallbacksIS1L_NS1R_17LinearCombinationISK_fSK_fLNS_15FloatRoundStyleE2EEESJ_S1O_JEEENSA_5SM1004TMEM4LOAD26SM100_TMEM_LOAD_32dp32b32xES12_S1C_NSA_39AutoVectorizingCopyWithAssumedAlignmentILi128EEENSA_21SM90_TMA_STORE_IM2COLES1C_S22_S22_EEEvvEEEEvNT_6ParamsE --------------------------
	.section	.nv.info._ZN7cutlass13device_kernelINS_4conv6kernel13ConvUniversalINS1_16ConvProblemShapeILNS1_8OperatorE0ELi2EEENS1_10collective14CollectiveConvINS1_47MainloopSm100TmaUmmaWarpSpecializedImplicitGemmILS5_0ELi12ELi2ELi1ELi2EN4cute5tupleIJNSA_1CILi1EEESD_SD_EEEEENSB_IJNSC_ILi128EEESG_NSB_IJNSC_ILi32EEEEEEEEENS_10bfloat16_tESK_NSA_8TiledMMAINSA_8MMA_AtomIJNSA_20SM100_MMA_F16BF16_SSISK_SK_fLi128ELi128ELNSA_4UMMA5MajorE0ELSP_0ELNSO_7ScaleInE0ELSQ_0EEEEEENSA_6LayoutISE_NSB_IJNSC_ILi0EEESU_SU_EEEEENSB_IJNSA_10UnderscoreESX_SX_EEEEENS7_6detail27Sm100ImplicitGemmTileTraitsINSA_20SM90_TMA_LOAD_IM2COLENSA_14ComposedLayoutINSA_7SwizzleILi2ELi4ELi3EEENSA_18smem_ptr_flag_bitsILi16EEENST_INSB_IJNSC_ILi8EEESH_EEENSB_IJSH_SD_EEEEEEEvEENS11_INSA_13SM90_TMA_LOADES1C_vEEEENS_8epilogue10collective18CollectiveEpilogueINS1H_23Sm100TmaWarpSpecializedILi4ELi2ELi32ELb1ELb0EEEJSJ_NSB_IJNST_ISG_SD_EENST_ISH_SD_EEEEESK_NSB_IJNSB_IJlllEEESD_SU_EEESK_S1Q_NS1H_6fusion15FusionCallbacksIS1L_NS1R_17LinearCombinationISK_fSK_fLNS_15FloatRoundStyleE2EEESJ_S1O_JEEENSA_5SM1004TMEM4LOAD26SM100_TMEM_LOAD_32dp32b32xES12_S1C_NSA_39AutoVectorizingCopyWithAssumedAlignmentILi128EEENSA_21SM90_TMA_STORE_IM2COLES1C_S22_S22_EEEvvEEEEvNT_6ParamsE,"",@"SHT_CUDA_INFO"
	.sectionflags	@""
	.align	4


	//----- nvinfo : EIATTR_CUDA_API_VERSION
	.align		4
        /*0000*/ 	.byte	0x04, 0x37
        /*0002*/ 	.short	(.L_31 - .L_30)
.L_30:
        /*0004*/ 	.word	0x00000082


	//----- nvinfo : EIATTR_KPARAM_INFO
	.align		4
.L_31:
        /*0008*/ 	.byte	0x04, 0x17
        /*000a*/ 	.short	(.L_33 - .L_32)
.L_32:
        /*000c*/ 	.word	0x00000000
        /*0010*/ 	.short	0x0000
        /*0012*/ 	.short	0x0000
        /*0014*/ 	.byte	0x00, 0xf0, 0x01, 0x20


	//----- nvinfo : EIATTR_AT_ENTRY_FRAGMENTS
	.align		4
.L_33:
        /*0018*/ 	.byte	0x04, 0x4f
        /*001a*/ 	.short	(.L_35 - .L_34)


	//   ....[0]....
.L_34:
        /*001c*/ 	.word	0x00000006


	//----- nvinfo : EIATTR_RESERVED_SMEM_USED
	.align		4
.L_35:
        /*0020*/ 	.byte	0x01, 0x41
	.zero		2


	//----- nvinfo : EIATTR_SPARSE_MMA_MASK
	.align		4
        /*0024*/ 	.byte	0x03, 0x50
        /*0026*/ 	.short	0x0000


	//----- nvinfo : EIATTR_TCGEN05_1CTA_USED
	.align		4
        /*0028*/ 	.byte	0x01, 0x51
	.zero		2


	//----- nvinfo : EIATTR_MAXREG_COUNT
	.align		4
        /*002c*/ 	.byte	0x03, 0x1b
        /*002e*/ 	.short	0x00ff


	//----- nvinfo : EIATTR_NUM_BARRIERS
	.align		4
        /*0030*/ 	.byte	0x02, 0x4c
        /*0032*/ 	.byte	0x07
	.zero		1


	//----- nvinfo : EIATTR_EXTERNS
	.align		4
        /*0034*/ 	.byte	0x04, 0x0f
        /*0036*/ 	.short	(.L_37 - .L_36)


	//   ....[0]....
	.align		4
.L_36:
        /*0038*/ 	.word	index@(__assertfail)


	//----- nvinfo : EIATTR_MERCURY_ISA_VERSION
	.align		4
.L_37:
        /*003c*/ 	.byte	0x03, 0x5f
        /*003e*/ 	.short	0x0101


	//----- nvinfo : EIATTR_INT_WARP_WIDE_INSTR_OFFSETS
	.align		4
        /*0040*/ 	.byte	0x04, 0x31
        /*0042*/ 	.short	(.L_39 - .L_38)


	//   ....[0]....
.L_38:
        /*0044*/ 	.word	0x00003dc0


	//   ....[1]....
        /*0048*/ 	.word	0x00003de0


	//   ....[2]....
        /*004c*/ 	.word	0x00003e10


	//   ....[3]....
        /*0050*/ 	.word	0x000048d0


	//   ....[4]....
        /*0054*/ 	.word	0x000048f0


	//   ....[5]....
        /*0058*/ 	.word	0x00004a00


	//   ....[6]....
        /*005c*/ 	.word	0x00004a20


	//   ....[7]....
        /*0060*/ 	.word	0x00004b80


	//   ....[8]....
        /*0064*/ 	.word	0x00004ba0


	//   ....[9]....
        /*0068*/ 	.word	0x00004de0


	//   ....[10]....
        /*006c*/ 	.word	0x00004df0


	//----- nvinfo : EIATTR_COOP_GROUP_MASK_REGIDS
	.align		4
.L_39:
        /*0070*/ 	.byte	0x04, 0x29
        /*0072*/ 	.short	(.L_41 - .L_40)


	//   ....[0]....
.L_40:
        /*0074*/ 	.word	0xffffffff


	//   ....[1]....
        /*0078*/ 	.word	0xffffffff


	//   ....[2]....
        /*007c*/ 	.word	0xffffffff


	//   ....[3]....
        /*0080*/ 	.word	0xffffffff


	//   ....[4]....
        /*0084*/ 	.word	0xffffffff


	//   ....[5]....
        /*0088*/ 	.word	0xffffffff


	//   ....[6]....
        /*008c*/ 	.word	0xffffffff


	//   ....[7]....
        /*0090*/ 	.word	0xffffffff


	//   ....[8]....
        /*0094*/ 	.word	0xffffffff


	//   ....[9]....
        /*0098*/ 	.word	0xffffffff


	//   ....[10]....
        /*009c*/ 	.word	0xffffffff


	//   ....[11]....
        /*00a0*/ 	.word	0xffffffff


	//----- nvinfo : EIATTR_COOP_GROUP_INSTR_OFFSETS
	.align		4
.L_41:
        /*00a4*/ 	.byte	0x04, 0x28
        /*00a6*/ 	.short	(.L_43 - .L_42)


	//   ....[0]....
.L_42:
        /*00a8*/ 	.word	0x000000a0


	//   ....[1]....
        /*00ac*/ 	.word	0x000004e0


	//   ....[2]....
        /*00b0*/ 	.word	0x00000780


	//   ....[3]....
        /*00b4*/ 	.word	0x00000920


	//   ....[4]....
        /*00b8*/ 	.word	0x00000a20


	//   ....[5]....
        /*00bc*/ 	.word	0x00000b70


	//   ....[6]....
        /*00c0*/ 	.word	0x000021f0


	//   ....[7]....
        /*00c4*/ 	.word	0x00003220


	//   ....[8]....
        /*00c8*/ 	.word	0x00003430


	//   ....[9]....
        /*00cc*/ 	.word	0x00003460


	//   ....[10]....
        /*00d0*/ 	.word	0x00003ca0


	//   ....[11]....
        /*00d4*/ 	.word	0x00003ee0


	//----- nvinfo : EIATTR_VRC_CTA_INIT_COUNT
	.align		4
.L_43:
        /*00d8*/ 	.byte	0x02, 0x4a
        /*00da*/ 	.byte	0x80
	.zero		1


	//----- nvinfo : EIATTR_SYSCALL_OFFSETS
	.align		4
        /*00dc*/ 	.byte	0x04, 0x46
        /*00de*/ 	.short	(.L_45 - .L_44)


	//   ....[0]....
.L_44:
        /*00e0*/ 	.word	0x000059c0


	//   ....[1]....
        /*00e4*/ 	.word	0x00005ab0


	//   ....[2]....
        /*00e8*/ 	.word	0x000062f0


	//   ....[3]....
        /*00ec*/ 	.word	0x00006f90


	//   ....[4]....
        /*00f0*/ 	.word	0x00007bf0


	//   ....[5]....
        /*00f4*/ 	.word	0x00008840


	//----- nvinfo : EIATTR_MBARRIER_INSTR_OFFSETS
	.align		4
.L_45:
        /*00f8*/ 	.byte	0x04, 0x39
        /*00fa*/ 	.short	(.L_47 - .L_46)


	//   ....[0]....
.L_46:
        /*00fc*/ 	.word	0x000005e0
        /*0100*/ 	.word	0x000000ff
        /*0104*/ 	.word	0x00000000
        /*0108*/ 	.short	0x0100
        /*010a*/ 	.byte	0x05
	.zero		1


	//   ....[1]....
        /*010c*/ 	.word	0x000005f0
        /*0110*/ 	.word	0x000000ff
        /*0114*/ 	.word	0x00000060
        /*0118*/ 	.short	0x0100
        /*011a*/ 	.byte	0x05
	.zero		1


	//   ....[2]....
        /*011c*/ 	.word	0x00000600
        /*0120*/ 	.word	0x000000ff
        /*0124*/ 	.word	0x00000008
        /*0128*/ 	.short	0x0100
        /*012a*/ 	.byte	0x05
	.zero		1


	//   ....[3]....
        /*012c*/ 	.word	0x00000610
        /*0130*/ 	.word	0x000000ff
        /*0134*/ 	.word	0x00000068
        /*0138*/ 	.short	0x0100
        /*013a*/ 	.byte	0x05
	.zero		1


	//   ....[4]....
        /*013c*/ 	.word	0x00000620
        /*0140*/ 	.word	0x000000ff
        /*0144*/ 	.word	0x00000010
        /*0148*/ 	.short	0x0100
        /*014a*/ 	.byte	0x05
	.zero		1


	//   ....[5]....
        /*014c*/ 	.word	0x00000630
        /*0150*/ 	.word	0x000000ff
        /*0154*/ 	.word	0x00000070
        /*0158*/ 	.short	0x0100
        /*015a*/ 	.byte	0x05
	.zero		1


	//   ....[6]....
        /*015c*/ 	.word	0x00000640
        /*0160*/ 	.word	0x000000ff
        /*0164*/ 	.word	0x00000018
        /*0168*/ 	.short	0x0100
        /*016a*/ 	.byte	0x05
	.zero		1


	//   ....[7]....
        /*016c*/ 	.word	0x00000650
        /*0170*/ 	.word	0x000000ff
        /*0174*/ 	.word	0x00000078
        /*0178*/ 	.short	0x0100
        /*017a*/ 	.byte	0x05
	.zero		1


	//   ....[8]....
        /*017c*/ 	.word	0x00000660
        /*0180*/ 	.word	0x000000ff
        /*0184*/ 	.word	0x00000020
        /*0188*/ 	.short	0x0100
        /*018a*/ 	.byte	0x05
	.zero		1


	//   ....[9]....
        /*018c*/ 	.word	0x00000670
        /*0190*/ 	.word	0x000000ff
        /*0194*/ 	.word	0x00000080
        /*0198*/ 	.short	0x0100
        /*019a*/ 	.byte	0x05
	.zero		1


	//   ....[10]....
        /*019c*/ 	.word	0x00000680
        /*01a0*/ 	.word	0x000000ff
        /*01a4*/ 	.word	0x00000028
        /*01a8*/ 	.short	0x0100
        /*01aa*/ 	.byte	0x05
	.zero		1


	//   ....[11]....
        /*01ac*/ 	.word	0x00000690
        /*01b0*/ 	.word	0x000000ff
        /*01b4*/ 	.word	0x00000088
        /*01b8*/ 	.short	0x0100
        /*01ba*/ 	.byte	0x05
	.zero		1


	//   ....[12]....
        /*01bc*/ 	.word	0x000006a0
        /*01c0*/ 	.word	0x000000ff
        /*01c4*/ 	.word	0x00000030
        /*01c8*/ 	.short	0x0100
        /*01ca*/ 	.byte	0x05
	.zero		1


	//   ....[13]....
        /*01cc*/ 	.word	0x000006b0
        /*01d0*/ 	.word	0x000000ff
        /*01d4*/ 	.word	0x00000090
        /*01d8*/ 	.short	0x0100
        /*01da*/ 	.byte	0x05
	.zero		1


	//   ....[14]....
        /*01dc*/ 	.word	0x000006c0
        /*01e0*/ 	.word	0x000000ff
        /*01e4*/ 	.word	0x00000038
        /*01e8*/ 	.short	0x0100
        /*01ea*/ 	.byte	0x05
	.zero		1


	//   ....[15]....
        /*01ec*/ 	.word	0x000006d0
        /*01f0*/ 	.word	0x000000ff
        /*01f4*/ 	.word	0x00000098
        /*01f8*/ 	.short	0x0100
        /*01fa*/ 	.byte	0x05
	.zero		1


	//   ....[16]....
        /*01fc*/ 	.word	0x000006e0
        /*0200*/ 	.word	0x000000ff
        /*0204*/ 	.word	0x00000040
        /*0208*/ 	.short	0x0100
        /*020a*/ 	.byte	0x05
	.zero		1


	//   ....[17]....
        /*020c*/ 	.word	0x000006f0
        /*0210*/ 	.word	0x000000ff
        /*0214*/ 	.word	0x000000a0
        /*0218*/ 	.short	0x0100
        /*021a*/ 	.byte	0x05
	.zero		1


	//   ....[18]....
        /*021c*/ 	.word	0x00000700
        /*0220*/ 	.word	0x000000ff
        /*0224*/ 	.word	0x00000048
        /*0228*/ 	.short	0x0100
        /*022a*/ 	.byte	0x05
	.zero		1


	//   ....[19]....
        /*022c*/ 	.word	0x00000710
        /*0230*/ 	.word	0x000000ff
        /*0234*/ 	.word	0x000000a8
        /*0238*/ 	.short	0x0100
        /*023a*/ 	.byte	0x05
	.zero		1


	//   ....[20]....
        /*023c*/ 	.word	0x00000720
        /*0240*/ 	.word	0x000000ff
        /*0244*/ 	.word	0x00000050
        /*0248*/ 	.short	0x0100
        /*024a*/ 	.byte	0x05
	.zero		1


	//   ....[21]....
        /*024c*/ 	.word	0x00000730
        /*0250*/ 	.word	0x000000ff
        /*0254*/ 	.word	0x000000b0
        /*0258*/ 	.short	0x0100
        /*025a*/ 	.byte	0x05
	.zero		1


	//   ....[22]....
        /*025c*/ 	.word	0x00000740
        /*0260*/ 	.word	0x000000ff
        /*0264*/ 	.word	0x00000058
        /*0268*/ 	.short	0x0100
        /*026a*/ 	.byte	0x05
	.zero		1


	//   ....[23]....
        /*026c*/ 	.word	0x00000750
        /*0270*/ 	.word	0x000000ff
        /*0274*/ 	.word	0x000000b8
        /*0278*/ 	.short	0x0100
        /*027a*/ 	.byte	0x05
	.zero		1


	//   ....[24]....
        /*027c*/ 	.word	0x00000890
        /*0280*/ 	.word	0x000000ff
        /*0284*/ 	.word	0x000000c0
        /*0288*/ 	.short	0x0100
        /*028a*/ 	.byte	0x07
	.zero		1


	//   ....[25]....
        /*028c*/ 	.word	0x000008a0
        /*0290*/ 	.word	0x000000ff
        /*0294*/ 	.word	0x000000e0
        /*0298*/ 	.short	0x0100
        /*029a*/ 	.byte	0x07
	.zero		1


	//   ....[26]....
        /*029c*/ 	.word	0x000008b0
        /*02a0*/ 	.word	0x000000ff
        /*02a4*/ 	.word	0x000000c8
        /*02a8*/ 	.short	0x0100
        /*02aa*/ 	.byte	0x07
	.zero		1


	//   ....[27]....
        /*02ac*/ 	.word	0x000008c0
        /*02b0*/ 	.word	0x000000ff
        /*02b4*/ 	.word	0x000000e8
        /*02b8*/ 	.short	0x0100
        /*02ba*/ 	.byte	0x07
	.zero		1


	//   ....[28]....
        /*02bc*/ 	.word	0x000008d0
        /*02c0*/ 	.word	0x000000ff
        /*02c4*/ 	.word	0x000000d0
        /*02c8*/ 	.short	0x0100
        /*02ca*/ 	.byte	0x07
	.zero		1


	//   ....[29]....
        /*02cc*/ 	.word	0x000008e0
        /*02d0*/ 	.word	0x000000ff
        /*02d4*/ 	.word	0x000000f0
        /*02d8*/ 	.short	0x0100
        /*02da*/ 	.byte	0x07
	.zero		1


	//   ....[30]....
        /*02dc*/ 	.word	0x000008f0
        /*02e0*/ 	.word	0x000000ff
        /*02e4*/ 	.word	0x000000d8
        /*02e8*/ 	.short	0x0100
        /*02ea*/ 	.byte	0x07
	.zero		1


	//   ....[31]....
        /*02ec*/ 	.word	0x00000900
        /*02f0*/ 	.word	0x000000ff
        /*02f4*/ 	.word	0x000000f8
        /*02f8*/ 	.short	0x0100
        /*02fa*/ 	.byte	0x07
	.zero		1


	//   ....[32]....
        /*02fc*/ 	.word	0x000009f0
        /*0300*/ 	.word	0x000000ff
        /*0304*/ 	.word	0x00000100
        /*0308*/ 	.short	0x0100
        /*030a*/ 	.byte	0x05
	.zero		1


	//   ....[33]....
        /*030c*/ 	.word	0x00000a00
        /*0310*/ 	.word	0x000000ff
        /*0314*/ 	.word	0x00000108
        /*0318*/ 	.short	0x0100
        /*031a*/ 	.byte	0x05
	.zero		1


	//   ....[34]....
        /*031c*/ 	.word	0x00000b40
        /*0320*/ 	.word	0x000000ff
        /*0324*/ 	.word	0x00000110
        /*0328*/ 	.short	0x0100
        /*032a*/ 	.byte	0x05
	.zero		1


	//   ....[35]....
        /*032c*/ 	.word	0x00000b50
        /*0330*/ 	.word	0x000000ff
        /*0334*/ 	.word	0x00000118
        /*0338*/ 	.short	0x0100
        /*033a*/ 	.byte	0x05
	.zero		1


	//   ....[36]....
        /*033c*/ 	.word	0x00000c80
        /*0340*/ 	.word	0x000000ff
        /*0344*/ 	.word	0x00000120
        /*0348*/ 	.short	0x0100
        /*034a*/ 	.byte	0x07
	.zero		1


	//   ....[37]....
        /*034c*/ 	.word	0x00000c90
        /*0350*/ 	.word	0x000000ff
        /*0354*/ 	.word	0x00000130
        /*0358*/ 	.short	0x0100
        /*035a*/ 	.byte	0x07
	.zero		1


	//   ....[38]....
        /*035c*/ 	.word	0x00000ca0
        /*0360*/ 	.word	0x000000ff
        /*0364*/ 	.word	0x00000128
        /*0368*/ 	.short	0x0100
        /*036a*/ 	.byte	0x07
	.zero		1


	//   ....[39]....
        /*036c*/ 	.word	0x00000cb0
        /*0370*/ 	.word	0x000000ff
        /*0374*/ 	.word	0x00000138
        /*0378*/ 	.short	0x0100
        /*037a*/ 	.byte	0x07
	.zero		1


	//   ....[40]....
        /*037c*/ 	.word	0x000015f0
        /*0380*/ 	.word	0x000000ff
        /*0384*/ 	.word	0x00000060
        /*0388*/ 	.short	0x010a
        /*038a*/ 	.byte	0x04
	.zero		1


	//   ....[41]....
        /*038c*/ 	.word	0x000018b0
        /*0390*/ 	.word	0x000000ff
        /*0394*/ 	.word	0x00000060
        /*0398*/ 	.short	0x010a
        /*039a*/ 	.byte	0x09
	.zero		1


	//   ....[42]....
        /*039c*/ 	.word	0x00001a20
        /*03a0*/ 	.word	0x000000ff
        /*03a4*/ 	.word	0x00000060
        /*03a8*/ 	.short	0x010a
        /*03aa*/ 	.byte	0x08
	.zero		1


	//   ....[43]....
        /*03ac*/ 	.word	0x00001bd0
        /*03b0*/ 	.word	0x000000ff
        /*03b4*/ 	.word	0x00000108
        /*03b8*/ 	.short	0x0101
        /*03ba*/ 	.byte	0x16
	.zero		1


	//   ....[44]....
        /*03bc*/ 	.word	0x00001c00
        /*03c0*/ 	.word	0x000000ff
        /*03c4*/ 	.word	0x00000060
        /*03c8*/ 	.short	0x010a
        /*03ca*/ 	.byte	0x04
	.zero		1


	//   ....[45]....
        /*03cc*/ 	.word	0x00001ea0
        /*03d0*/ 	.word	0x000000ff
        /*03d4*/ 	.word	0x00000060
        /*03d8*/ 	.short	0x010a
        /*03da*/ 	.byte	0x09
	.zero		1


	//   ....[46]....
        /*03dc*/ 	.word	0x00002010
        /*03e0*/ 	.word	0x000000ff
        /*03e4*/ 	.word	0x00000060
        /*03e8*/ 	.short	0x010a
        /*03ea*/ 	.byte	0x08
	.zero		1


	//   ....[47]....
        /*03ec*/ 	.word	0x00002200
        /*03f0*/ 	.word	0x000000ff
        /*03f4*/ 	.word	0x00000110
        /*03f8*/ 	.short	0x010a
        /*03fa*/ 	.byte	0x16
	.zero		1


	//   ....[48]....
        /*03fc*/ 	.word	0x000022c0
        /*0400*/ 	.word	0x000000ff
        /*0404*/ 	.word	0x00000000
        /*0408*/ 	.short	0x0101
        /*040a*/ 	.byte	0x04
	.zero		1


	//   ....[49]....
        /*040c*/ 	.word	0x000027c0
        /*0410*/ 	.word	0x000000ff
        /*0414*/ 	.word	0x00000000
        /*0418*/ 	.short	0x010a
        /*041a*/ 	.byte	0x04
	.zero		1


	//   ....[50]....
        /*041c*/ 	.word	0x00002860
        /*0420*/ 	.word	0x000000ff
        /*0424*/ 	.word	0x00000000
        /*0428*/ 	.short	0x010a
        /*042a*/ 	.byte	0x04
	.zero		1


	//   ....[51]....
        /*042c*/ 	.word	0x00002900
        /*0430*/ 	.word	0x000000ff
        /*0434*/ 	.word	0x00000000
        /*0438*/ 	.short	0x010a
        /*043a*/ 	.byte	0x04
	.zero		1


	//   ....[52]....
        /*043c*/ 	.word	0x000029a0
        /*0440*/ 	.word	0x000000ff
        /*0444*/ 	.word	0x00000000
        /*0448*/ 	.short	0x010a
        /*044a*/ 	.byte	0x04
	.zero		1


	//   ....[53]....
        /*044c*/ 	.word	0x00002a40
        /*0450*/ 	.word	0x000000ff
        /*0454*/ 	.word	0x00000000
        /*0458*/ 	.short	0x010a
        /*045a*/ 	.byte	0x04
	.zero		1


	//   ....[54]....
        /*045c*/ 	.word	0x00002ae0
        /*0460*/ 	.word	0x000000ff
        /*0464*/ 	.word	0x00000000
        /*0468*/ 	.short	0x010a
        /*046a*/ 	.byte	0x04
	.zero		1


	//   ....[55]....
        /*046c*/ 	.word	0x00002b80
        /*0470*/ 	.word	0x000000ff
        /*0474*/ 	.word	0x00000000
        /*0478*/ 	.short	0x010a
        /*047a*/ 	.byte	0x04
	.zero		1


	//   ....[56]....
        /*047c*/ 	.word	0x00002c20
        /*0480*/ 	.word	0x000000ff
        /*0484*/ 	.word	0x00000000
        /*0488*/ 	.short	0x010a
        /*048a*/ 	.byte	0x04
	.zero		1


	//   ....[57]....
        /*048c*/ 	.word	0x00002cc0
        /*0490*/ 	.word	0x000000ff
        /*0494*/ 	.word	0x00000000
        /*0498*/ 	.short	0x010a
        /*049a*/ 	.byte	0x04
	.zero		1


	//   ....[58]....
        /*049c*/ 	.word	0x00002d60
        /*04a0*/ 	.word	0x000000ff
        /*04a4*/ 	.word	0x00000000
        /*04a8*/ 	.short	0x010a
        /*04aa*/ 	.byte	0x04
	.zero		1


	//   ....[59]....
        /*04ac*/ 	.word	0x00002e00
        /*04b0*/ 	.word	0x000000ff
        /*04b4*/ 	.word	0x00000000
        /*04b8*/ 	.short	0x010a
        /*04ba*/ 	.byte	0x04
	.zero		1


	//   ....[60]....
        /*04bc*/ 	.word	0x00002eb0
        /*04c0*/ 	.word	0x00000000
        /*04c4*/ 	.word	0x00000000
        /*04c8*/ 	.short	0x010a
        /*04ca*/ 	.byte	0xff
	.zero		1


	//   ....[61]....
        /*04cc*/ 	.word	0x00002fe0
        /*04d0*/ 	.word	0x000000ff
        /*04d4*/ 	.word	0x00000118
        /*04d8*/ 	.short	0x010a
        /*04da*/ 	.byte	0x2d
	.zero		1


	//   ....[62]....
        /*04dc*/ 	.word	0x00003080
        /*04e0*/ 	.word	0x000000ff
        /*04e4*/ 	.word	0x00000110
        /*04e8*/ 	.short	0x010a
        /*04ea*/ 	.byte	0x2d
	.zero		1


	//   ....[63]....
        /*04ec*/ 	.word	0x00003120
        /*04f0*/ 	.word	0x000000ff
        /*04f4*/ 	.word	0x00000000
        /*04f8*/ 	.short	0x0101
        /*04fa*/ 	.byte	0x06
	.zero		1


	//   ....[64]....
        /*04fc*/ 	.word	0x00003160
        /*0500*/ 	.word	0x000000ff
        /*0504*/ 	.word	0x00000118
        /*0508*/ 	.short	0x0106
        /*050a*/ 	.byte	0x2d
	.zero		1


	//   ....[65]....
        /*050c*/ 	.word	0x000031a0
        /*0510*/ 	.word	0x00000000
        /*0514*/ 	.word	0x00000118
        /*0518*/ 	.short	0x010a
        /*051a*/ 	.byte	0xff
	.zero		1


	//   ....[66]....
        /*051c*/ 	.word	0x000036b0
        /*0520*/ 	.word	0x000000ff
        /*0524*/ 	.word	0x00000110
        /*0528*/ 	.short	0x010a
        /*052a*/ 	.byte	0x06
	.zero		1


	//   ....[67]....
        /*052c*/ 	.word	0x00003760
        /*0530*/ 	.word	0x000000ff
        /*0534*/ 	.word	0x00000000
        /*0538*/ 	.short	0x0101
        /*053a*/ 	.byte	0x05
	.zero		1


	//   ....[68]....
        /*053c*/ 	.word	0x00003770
        /*0540*/ 	.word	0x000000ff
        /*0544*/ 	.word	0x00000130
        /*0548*/ 	.short	0x010a
        /*054a*/ 	.byte	0x08
	.zero		1


	//   ....[69]....
        /*054c*/ 	.word	0x00003830
        /*0550*/ 	.word	0x000000ff
        /*0554*/ 	.word	0x00000000
        /*0558*/ 	.short	0x010a
        /*055a*/ 	.byte	0x04
	.zero		1


	//   ....[70]....
        /*055c*/ 	.word	0x00003870
        /*0560*/ 	.word	0x000000ff
        /*0564*/ 	.word	0x00000000
        /*0568*/ 	.short	0x010a
        /*056a*/ 	.byte	0x07
	.zero		1


	//   ....[71]....
        /*056c*/ 	.word	0x000039a0
        /*0570*/ 	.word	0x000000ff
        /*0574*/ 	.word	0x00000000
        /*0578*/ 	.short	0x010a
        /*057a*/ 	.byte	0x04
	.zero		1


	//   ....[72]....
        /*057c*/ 	.word	0x00003bf0
        /*0580*/ 	.word	0x000000ff
        /*0584*/ 	.word	0x00000000
        /*0588*/ 	.short	0x010a
        /*058a*/ 	.byte	0x05
	.zero		1


	//   ....[73]....
        /*058c*/ 	.word	0x00003c80
        /*0590*/ 	.word	0x000000ff
        /*0594*/ 	.word	0x00000000
        /*0598*/ 	.short	0x010a
        /*059a*/ 	.byte	0x07
	.zero		1


	//   ....[74]....
        /*059c*/ 	.word	0x000041a0
        /*05a0*/ 	.word	0x000000ff
        /*05a4*/ 	.word	0x00000110
        /*05a8*/ 	.short	0x010a
        /*05aa*/ 	.byte	0x16
	.zero		1


	//   ....[75]....
        /*05ac*/ 	.word	0x00004240
        /*05b0*/ 	.word	0x000000ff
        /*05b4*/ 	.word	0x00000000
        /*05b8*/ 	.short	0x0101
        /*05ba*/ 	.byte	0x0f
	.zero		1


	//   ....[76]....
        /*05bc*/ 	.word	0x00004560
        /*05c0*/ 	.word	0x000000ff
        /*05c4*/ 	.word	0x00000108
        /*05c8*/ 	.short	0x010a
        /*05ca*/ 	.byte	0x16
	.zero		1


	//   ....[77]....
        /*05cc*/ 	.word	0x00004740
        /*05d0*/ 	.word	0x000000ff
        /*05d4*/ 	.word	0x000000e0
        /*05d8*/ 	.short	0x010a
        /*05da*/ 	.byte	0x16
	.zero		1


	//   ....[78]....
        /*05dc*/ 	.word	0x000049b0
        /*05e0*/ 	.word	0x000000ff
        /*05e4*/ 	.word	0x000000c0
        /*05e8*/ 	.short	0x010b
        /*05ea*/ 	.byte	0x16
	.zero		1


	//   ....[79]....
        /*05ec*/ 	.word	0x000049c0
        /*05f0*/ 	.word	0x000000ff
        /*05f4*/ 	.word	0x00000000
        /*05f8*/ 	.short	0x0101
        /*05fa*/ 	.byte	0x1f
	.zero		1


	//   ....[80]....
        /*05fc*/ 	.word	0x000049d0
        /*0600*/ 	.word	0x000000ff
        /*0604*/ 	.word	0x000000e8
        /*0608*/ 	.short	0x010a
        /*060a*/ 	.byte	0x16
	.zero		1


	//   ....[81]....
        /*060c*/ 	.word	0x00004b20
        /*0610*/ 	.word	0x000000ff
        /*0614*/ 	.word	0x000000c8
        /*0618*/ 	.short	0x010b
        /*061a*/ 	.byte	0x16
	.zero		1


	//   ....[82]....
        /*061c*/ 	.word	0x00004b30
        /*0620*/ 	.word	0x000000ff
        /*0624*/ 	.word	0x00000000
        /*0628*/ 	.short	0x0101
        /*062a*/ 	.byte	0x1e
	.zero		1


	//   ....[83]....
        /*062c*/ 	.word	0x00004b40
        /*0630*/ 	.word	0x000000ff
        /*0634*/ 	.word	0x000000f0
        /*0638*/ 	.short	0x010a
        /*063a*/ 	.byte	0x16
	.zero		1


	//   ....[84]....
        /*063c*/ 	.word	0x00004cc0
        /*0640*/ 	.word	0x000000ff
        /*0644*/ 	.word	0x000000d0
        /*0648*/ 	.short	0x010b
        /*064a*/ 	.byte	0x16
	.zero		1


	//   ....[85]....
        /*064c*/ 	.word	0x00004d00
        /*0650*/ 	.word	0x000000ff
        /*0654*/ 	.word	0x00000000
        /*0658*/ 	.short	0x0101
        /*065a*/ 	.byte	0x2d
	.zero		1


	//   ....[86]....
        /*065c*/ 	.word	0x00004d40
        /*0660*/ 	.word	0x000000ff
        /*0664*/ 	.word	0x000000f8
        /*0668*/ 	.short	0x010a
        /*066a*/ 	.byte	0x16
	.zero		1


	//   ....[87]....
        /*066c*/ 	.word	0x00004f50
        /*0670*/ 	.word	0x000000ff
        /*0674*/ 	.word	0x000000d8
        /*0678*/ 	.short	0x010b
        /*067a*/ 	.byte	0x16
	.zero		1


	//   ....[88]....
        /*067c*/ 	.word	0x00004f70
        /*0680*/ 	.word	0x000000ff
        /*0684*/ 	.word	0x00000000
        /*0688*/ 	.short	0x0101
        /*068a*/ 	.byte	0x17
	.zero		1


	//   ....[89]....
        /*068c*/ 	.word	0x00004fa0
        /*0690*/ 	.word	0x000000ff
        /*0694*/ 	.word	0x000000e0
        /*0698*/ 	.short	0x010a
        /*069a*/ 	.byte	0x16
	.zero		1


	//   ....[90]....
        /*069c*/ 	.word	0x00004fc0
        /*06a0*/ 	.word	0x000000ff
        /*06a4*/ 	.word	0x000000e8
        /*06a8*/ 	.short	0x010a
        /*06aa*/ 	.byte	0x16
	.zero		1


	//   ....[91]....
        /*06ac*/ 	.word	0x00004fe0
        /*06b0*/ 	.word	0x000000ff
        /*06b4*/ 	.word	0x000000f0
        /*06b8*/ 	.short	0x010a
        /*06ba*/ 	.byte	0x16
	.zero		1


	//   ....[92]....
        /*06bc*/ 	.word	0x00005020
        /*06c0*/ 	.word	0x00000000
        /*06c4*/ 	.word	0x000000f8
        /*06c8*/ 	.short	0x010a
        /*06ca*/ 	.byte	0xff
	.zero		1


	//   ....[93]....
        /*06cc*/ 	.word	0x00005380
        /*06d0*/ 	.word	0x000000ff
        /*06d4*/ 	.word	0x00000110
        /*06d8*/ 	.short	0x010a
        /*06da*/ 	.byte	0x32
	.zero		1


	//   ....[94]....
        /*06dc*/ 	.word	0x000054a0
        /*06e0*/ 	.word	0x000000ff
        /*06e4*/ 	.word	0x00000000
        /*06e8*/ 	.short	0x0101
        /*06ea*/ 	.byte	0x04
	.zero		1


	//   ....[95]....
        /*06ec*/ 	.word	0x00005f30
        /*06f0*/ 	.word	0x000000ff
        /*06f4*/ 	.word	0x000000c0
        /*06f8*/ 	.short	0x010a
        /*06fa*/ 	.byte	0x32
	.zero		1


	//   ....[96]....
        /*06fc*/ 	.word	0x00005ff0
        /*0700*/ 	.word	0x00000040
        /*0704*/ 	.word	0x00000120
        /*0708*/ 	.short	0x010a
        /*070a*/ 	.byte	0xff
	.zero		1


	//   ....[97]....
        /*070c*/ 	.word	0x000060e0
        /*0710*/ 	.word	0x000000ff
        /*0714*/ 	.word	0x000000c0
        /*0718*/ 	.short	0x010a
        /*071a*/ 	.byte	0x32
	.zero		1


	//   ....[98]....
        /*071c*/ 	.word	0x000061d0
        /*0720*/ 	.word	0x00000040
        /*0724*/ 	.word	0x00000120
        /*0728*/ 	.short	0x010a
        /*072a*/ 	.byte	0xff
	.zero		1


	//   ....[99]....
        /*072c*/ 	.word	0x00006cc0
        /*0730*/ 	.word	0x00000000
        /*0734*/ 	.word	0x00000000
        /*0738*/ 	.short	0x0101
        /*073a*/ 	.byte	0xff
	.zero		1


	//   ....[100]....
        /*073c*/ 	.word	0x00006cd0
        /*0740*/ 	.word	0x00000002
        /*0744*/ 	.word	0x000000c0
        /*0748*/ 	.short	0x010a
        /*074a*/ 	.byte	0xff
	.zero		1


	//   ....[101]....
        /*074c*/ 	.word	0x00006db0
        /*0750*/ 	.word	0x00000002
        /*0754*/ 	.word	0x000000c0
        /*0758*/ 	.short	0x010a
        /*075a*/ 	.byte	0xff
	.zero		1


	//   ....[102]....
        /*075c*/ 	.word	0x00007920
        /*0760*/ 	.word	0x00000000
        /*0764*/ 	.word	0x00000000
        /*0768*/ 	.short	0x0101
        /*076a*/ 	.byte	0xff
	.zero		1


	//   ....[103]....
        /*076c*/ 	.word	0x00007940
        /*0770*/ 	.word	0x00000006
        /*0774*/ 	.word	0x000000c0
        /*0778*/ 	.short	0x010a
        /*077a*/ 	.byte	0xff
	.zero		1


	//   ....[104]....
        /*077c*/ 	.word	0x00007a10
        /*0780*/ 	.word	0x00000006
        /*0784*/ 	.word	0x000000c0
        /*0788*/ 	.short	0x010a
        /*078a*/ 	.byte	0xff
	.zero		1


	//   ....[105]....
        /*078c*/ 	.word	0x00008570
        /*0790*/ 	.word	0x00000000
        /*0794*/ 	.word	0x00000000
        /*0798*/ 	.short	0x0101
        /*079a*/ 	.byte	0xff
	.zero		1


	//   ....[106]....
        /*079c*/ 	.word	0x00008590
        /*07a0*/ 	.word	0x00000002
        /*07a4*/ 	.word	0x000000c0
        /*07a8*/ 	.short	0x010a
        /*07aa*/ 	.byte	0xff
	.zero		1


	//   ....[107]....
        /*07ac*/ 	.word	0x00008660
        /*07b0*/ 	.word	0x00000002
        /*07b4*/ 	.word	0x000000c0
        /*07b8*/ 	.short	0x010a
        /*07ba*/ 	.byte	0xff
	.zero		1


	//   ....[108]....
        /*07bc*/ 	.word	0x000089c0
        /*07c0*/ 	.word	0x000000ff
        /*07c4*/ 	.word	0x00000000
        /*07c8*/ 	.short	0x0101
        /*07ca*/ 	.byte	0x05
	.zero		1


	//   ....[109]....
        /*07cc*/ 	.word	0x00009220
        /*07d0*/ 	.word	0x00000000
        /*07d4*/ 	.word	0x00000000
        /*07d8*/ 	.short	0x0101
        /*07da*/ 	.byte	0xff
	.zero		1


	//   ....[110]....
        /*07dc*/ 	.word	0x00009460
        /*07e0*/ 	.word	0x000000ff
        /*07e4*/ 	.word	0x00000000
        /*07e8*/ 	.short	0x0101
        /*07ea*/ 	.byte	0x04
	.zero		1


	//   ....[111]....
        /*07ec*/ 	.word	0x00009490
        /*07f0*/ 	.word	0x00000002
        /*07f4*/ 	.word	0x00000060
        /*07f8*/ 	.short	0x010a
        /*07fa*/ 	.byte	0xff
	.zero		1


	//   ....[112]....
        /*07fc*/ 	.word	0x000094f0
        /*0800*/ 	.word	0x00000002
        /*0804*/ 	.word	0x00000060
        /*0808*/ 	.short	0x010a
        /*080a*/ 	.byte	0xff
	.zero		1


	//   ....[113]....
        /*080c*/ 	.word	0x00009550
        /*0810*/ 	.word	0x00000002
        /*0814*/ 	.word	0x00000110
        /*0818*/ 	.short	0x010a
        /*081a*/ 	.byte	0xff
	.zero		1


	//   ....[114]....
        /*081c*/ 	.word	0x000095b0
        /*0820*/ 	.word	0x00000000
        /*0824*/ 	.word	0x00000000
        /*0828*/ 	.short	0x010a
        /*082a*/ 	.byte	0xff
	.zero		1


	//   ....[115]....
        /*082c*/ 	.word	0x00009610
        /*0830*/ 	.word	0x00000000
        /*0834*/ 	.word	0x00000000
        /*0838*/ 	.short	0x010a
        /*083a*/ 	.byte	0xff
	.zero		1


	//   ....[116]....
        /*083c*/ 	.word	0x00009670
        /*0840*/ 	.word	0x00000000
        /*0844*/ 	.word	0x00000000
        /*0848*/ 	.short	0x010a
        /*084a*/ 	.byte	0xff
	.zero		1


	//   ....[117]....
        /*084c*/ 	.word	0x000096d0
        /*0850*/ 	.word	0x00000000
        /*0854*/ 	.word	0x00000000
        /*0858*/ 	.short	0x010a
        /*085a*/ 	.byte	0xff
	.zero		1


	//   ....[118]....
        /*085c*/ 	.word	0x00009730
        /*0860*/ 	.word	0x00000000
        /*0864*/ 	.word	0x00000000
        /*0868*/ 	.short	0x010a
        /*086a*/ 	.byte	0xff
	.zero		1


	//   ....[119]....
        /*086c*/ 	.word	0x00009790
        /*0870*/ 	.word	0x00000000
        /*0874*/ 	.word	0x00000000
        /*0878*/ 	.short	0x010a
        /*087a*/ 	.byte	0xff
	.zero		1


	//   ....[120]....
        /*087c*/ 	.word	0x000097f0
        /*0880*/ 	.word	0x00000000
        /*0884*/ 	.word	0x00000000
        /*0888*/ 	.short	0x010a
        /*088a*/ 	.byte	0xff
	.zero		1


	//   ....[121]....
        /*088c*/ 	.word	0x00009850
        /*0890*/ 	.word	0x00000000
        /*0894*/ 	.word	0x00000000
        /*0898*/ 	.short	0x010a
        /*089a*/ 	.byte	0xff
	.zero		1


	//   ....[122]....
        /*089c*/ 	.word	0x000098b0
        /*08a0*/ 	.word	0x00000000
        /*08a4*/ 	.word	0x00000000
        /*08a8*/ 	.short	0x010a
        /*08aa*/ 	.byte	0xff
	.zero		1


	//   ....[123]....
        /*08ac*/ 	.word	0x00009910
        /*08b0*/ 	.word	0x00000000
        /*08b4*/ 	.word	0x00000000
        /*08b8*/ 	.short	0x010a
        /*08ba*/ 	.byte	0xff
	.zero		1


	//   ....[124]....
        /*08bc*/ 	.word	0x00009970
        /*08c0*/ 	.word	0x00000000
        /*08c4*/ 	.word	0x00000000
        /*08c8*/ 	.short	0x010a
        /*08ca*/ 	.byte	0xff
	.zero		1


	//   ....[125]....
        /*08cc*/ 	.word	0x000099d0
        /*08d0*/ 	.word	0x00000004
        /*08d4*/ 	.word	0x00000118
        /*08d8*/ 	.short	0x010a
        /*08da*/ 	.byte	0xff
	.zero		1


	//   ....[126]....
        /*08dc*/ 	.word	0x00009a30
        /*08e0*/ 	.word	0x00000004
        /*08e4*/ 	.word	0x00000110
        /*08e8*/ 	.short	0x010a
        /*08ea*/ 	.byte	0xff
	.zero		1


	//   ....[127]....
        /*08ec*/ 	.word	0x00009a90
        /*08f0*/ 	.word	0x00000000
        /*08f4*/ 	.word	0x00000110
        /*08f8*/ 	.short	0x010a
        /*08fa*/ 	.byte	0xff
	.zero		1


	//   ....[128]....
        /*08fc*/ 	.word	0x00009af0
        /*0900*/ 	.word	0x00000004
        /*0904*/ 	.word	0x00000130
        /*0908*/ 	.short	0x010a
        /*090a*/ 	.byte	0xff
	.zero		1


	//   ....[129]....
        /*090c*/ 	.word	0x00009b50
        /*0910*/ 	.word	0x00000000
        /*0914*/ 	.word	0x00000000
        /*0918*/ 	.short	0x010a
        /*091a*/ 	.byte	0xff
	.zero		1


	//   ....[130]....
        /*091c*/ 	.word	0x00009bb0
        /*0920*/ 	.word	0x00000000
        /*0924*/ 	.word	0x00000000
        /*0928*/ 	.short	0x010a
        /*092a*/ 	.byte	0xff
	.zero		1


	//   ....[131]....
        /*092c*/ 	.word	0x00009c10
        /*0930*/ 	.word	0x00000000
        /*0934*/ 	.word	0x00000000
        /*0938*/ 	.short	0x010a
        /*093a*/ 	.byte	0xff
	.zero		1


	//   ....[132]....
        /*093c*/ 	.word	0x00009c70
        /*0940*/ 	.word	0x00000000
        /*0944*/ 	.word	0x00000110
        /*0948*/ 	.short	0x010a
        /*094a*/ 	.byte	0xff
	.zero		1


	//   ....[133]....
        /*094c*/ 	.word	0x00009cd0
        /*0950*/ 	.word	0x00000000
        /*0954*/ 	.word	0x00000108
        /*0958*/ 	.short	0x010a
        /*095a*/ 	.byte	0xff
	.zero		1


	//   ....[134]....
        /*095c*/ 	.word	0x00009d30
        /*0960*/ 	.word	0x00000000
        /*0964*/ 	.word	0x000000e0
        /*0968*/ 	.short	0x010a
        /*096a*/ 	.byte	0xff
	.zero		1


	//   ....[135]....
        /*096c*/ 	.word	0x00009d90
        /*0970*/ 	.word	0x00000000
        /*0974*/ 	.word	0x000000e8
        /*0978*/ 	.short	0x010a
        /*097a*/ 	.byte	0xff
	.zero		1


	//   ....[136]....
        /*097c*/ 	.word	0x00009df0
        /*0980*/ 	.word	0x00000000
        /*0984*/ 	.word	0x000000f0
        /*0988*/ 	.short	0x010a
        /*098a*/ 	.byte	0xff
	.zero		1


	//   ....[137]....
        /*098c*/ 	.word	0x00009e50
        /*0990*/ 	.word	0x00000000
        /*0994*/ 	.word	0x000000f8
        /*0998*/ 	.short	0x010a
        /*099a*/ 	.byte	0xff
	.zero		1


	//   ....[138]....
        /*099c*/ 	.word	0x00009eb0
        /*09a0*/ 	.word	0x00000000
        /*09a4*/ 	.word	0x000000e0
        /*09a8*/ 	.short	0x010a
        /*09aa*/ 	.byte	0xff
	.zero		1


	//   ....[139]....
        /*09ac*/ 	.word	0x00009f10
        /*09b0*/ 	.word	0x00000000
        /*09b4*/ 	.word	0x000000e8
        /*09b8*/ 	.short	0x010a
        /*09ba*/ 	.byte	0xff
	.zero		1


	//   ....[140]....
        /*09bc*/ 	.word	0x00009f70
        /*09c0*/ 	.word	0x00000000
        /*09c4*/ 	.word	0x000000f0
        /*09c8*/ 	.short	0x010a
        /*09ca*/ 	.byte	0xff
	.zero		1


	//   ....[141]....
        /*09cc*/ 	.word	0x00009fd0
        /*09d0*/ 	.word	0x00000000
        /*09d4*/ 	.word	0x00000110
        /*09d8*/ 	.short	0x010a
        /*09da*/ 	.byte	0xff
	.zero		1


	//   ....[142]....
        /*09dc*/ 	.word	0x0000a030
        /*09e0*/ 	.word	0x00000002
        /*09e4*/ 	.word	0x000000c0
        /*09e8*/ 	.short	0x010a
        /*09ea*/ 	.byte	0xff
	.zero		1


	//   ....[143]....
        /*09ec*/ 	.word	0x0000a080
        /*09f0*/ 	.word	0x00000040
        /*09f4*/ 	.word	0x00000120
        /*09f8*/ 	.short	0x010a
        /*09fa*/ 	.byte	0xff
	.zero		1


	//   ....[144]....
        /*09fc*/ 	.word	0x0000a0d0
        /*0a00*/ 	.word	0x00000002
        /*0a04*/ 	.word	0x000000c0
        /*0a08*/ 	.short	0x010a
        /*0a0a*/ 	.byte	0xff
	.zero		1


	//   ....[145]....
        /*0a0c*/ 	.word	0x0000a120
        /*0a10*/ 	.word	0x00000006
        /*0a14*/ 	.word	0x000000c0
        /*0a18*/ 	.short	0x010a
        /*0a1a*/ 	.byte	0xff
	.zero		1


	//   ....[146]....
        /*0a1c*/ 	.word	0x0000a170
        /*0a20*/ 	.word	0x00000002
        /*0a24*/ 	.word	0x000000c0
        /*0a28*/ 	.short	0x010a
        /*0a2a*/ 	.byte	0xff
	.zero		1


	//----- nvinfo : EIATTR_NUM_MBARRIERS
	.align		4
.L_47:
        /*0a2c*/ 	.byte	0x03, 0x38
        /*0a2e*/ 	.short	0x0028


	//----- nvinfo : EIATTR_EXIT_INSTR_OFFSETS
	.align		4
        /*0a30*/ 	.byte	0x04, 0x1c
        /*0a32*/ 	.short	(.L_49 - .L_48)


	//   ....[0]....
.L_48:
        /*0a34*/ 	.word	0x00002ee0


	//   ....[1]....
        /*0a38*/ 	.word	0x00003170


	//   ....[2]....
        /*0a3c*/ 	.word	0x000031d0


	//   ....[3]....
        /*0a40*/ 	.word	0x00003ef0


	//   ....[4]....
        /*0a44*/ 	.word	0x00005050


	//   ....[5]....
        /*0a48*/ 	.word	0x00005090


	//   ....[6]....
        /*0a4c*/ 	.word	0x00009350


	//   ....[7]....
        /*0a50*/ 	.word	0x000093d0


	//   ....[8]....
        /*0a54*/ 	.word	0x00009400


	//   ....[9]....
        /*0a58*/ 	.word	0x00009470


	//----- nvinfo : EIATTR_MAX_THREADS
	.align		4
.L_49:
        /*0a5c*/ 	.byte	0x04, 0x05
        /*0a5e*/ 	.short	(.L_51 - .L_50)
.L_50:
        /*0a60*/ 	.word	0x00000100
        /*0a64*/ 	.word	0x00000001
        /*0a68*/ 	.word	0x00000001


	//----- nvinfo : EIATTR_CRS_STACK_SIZE
	.align		4
.L_51:
        /*0a6c*/ 	.byte	0x04, 0x1e
        /*0a6e*/ 	.short	(.L_53 - .L_52)
.L_52:
        /*0a70*/ 	.word	0x00000000


	//----- nvinfo : EIATTR_CBANK_PARAM_SIZE
	.align		4
.L_53:
        /*0a74*/ 	.byte	0x03, 0x19
        /*0a76*/ 	.short	0x0800


	//----- nvinfo : EIATTR_PARAM_CBANK
	.align		4
        /*0a78*/ 	.byte	0x04, 0x0a
        /*0a7a*/ 	.short	(.L_55 - .L_54)
	.align		4
.L_54:
        /*0a7c*/ 	.word	index@(.nv.constant0._ZN7cutlass13device_kernelINS_4conv6kernel13ConvUniversalINS1_16ConvProblemShapeILNS1_8OperatorE0ELi2EEENS1_10collective14CollectiveConvINS1_47MainloopSm100TmaUmmaWarpSpecializedImplicitGemmILS5_0ELi12ELi2ELi1ELi2EN4cute5tupleIJNSA_1CILi1EEESD_SD_EEEEENSB_IJNSC_ILi128EEESG_NSB_IJNSC_ILi32EEEEEEEEENS_10bfloat16_tESK_NSA_8TiledMMAINSA_8MMA_AtomIJNSA_20SM100_MMA_F16BF16_SSISK_SK_fLi128ELi128ELNSA_4UMMA5MajorE0ELSP_0ELNSO_7ScaleInE0ELSQ_0EEEEEENSA_6LayoutISE_NSB_IJNSC_ILi0EEESU_SU_EEEEENSB_IJNSA_10UnderscoreESX_SX_EEEEENS7_6detail27Sm100ImplicitGemmTileTraitsINSA_20SM90_TMA_LOAD_IM2COLENSA_14ComposedLayoutINSA_7SwizzleILi2ELi4ELi3EEENSA_18smem_ptr_flag_bitsILi16EEENST_INSB_IJNSC_ILi8EEESH_EEENSB_IJSH_SD_EEEEEEEvEENS11_INSA_13SM90_TMA_LOADES1C_vEEEENS_8epilogue10collective18CollectiveEpilogueINS1H_23Sm100TmaWarpSpecializedILi4ELi2ELi32ELb1ELb0EEEJSJ_NSB_IJNST_ISG_SD_EENST_ISH_SD_EEEEESK_NSB_IJNSB_IJlllEEESD_SU_EEESK_S1Q_NS1H_6fusion15FusionCallbacksIS1L_NS1R_17LinearCombinationISK_fSK_fLNS_15FloatRoundStyleE2EEESJ_S1O_JEEENSA_5SM1004TMEM4LOAD26SM100_TMEM_LOAD_32dp32b32xES12_S1C_NSA_39AutoVectorizingCopyWithAssumedAlignmentILi128EEENSA_21SM90_TMA_STORE_IM2COLES1C_S22_S22_EEEvvEEEEvNT_6ParamsE)
        /*0a80*/ 	.short	0x0380
        /*0a82*/ 	.short	0x0800


	//----- nvinfo : EIATTR_SW_WAR
	.align		4
.L_55:
        /*0a84*/ 	.byte	0x04, 0x36
        /*0a86*/ 	.short	(.L_57 - .L_56)
.L_56:
        /*0a88*/ 	.word	0x00000008
.L_57:


//--------------------- .nv.callgraph             --------------------------
	.section	.nv.callgraph,"",@"SHT_CUDA_CALLGRAPH"
	.align	4
	.sectionentsize	8
	.align		4
        /*0000*/ 	.word	0x00000000
	.align		4
        /*0004*/ 	.word	0xffffffff
	.align		4
        /*0008*/ 	.word	index@(_ZN7cutlass13device_kernelINS_4conv6kernel13ConvUniversalINS1_16ConvProblemShapeILNS1_8OperatorE0ELi2EEENS1_10collective14CollectiveConvINS1_47MainloopSm100TmaUmmaWarpSpecializedImplicitGemmILS5_0ELi12ELi2ELi1ELi2EN4cute5tupleIJNSA_1CILi1EEESD_SD_EEEEENSB_IJNSC_ILi128EEESG_NSB_IJNSC_ILi32EEEEEEEEENS_10bfloat16_tESK_NSA_8TiledMMAINSA_8MMA_AtomIJNSA_20SM100_MMA_F16BF16_SSISK_SK_fLi128ELi128ELNSA_4UMMA5MajorE0ELSP_0ELNSO_7ScaleInE0ELSQ_0EEEEEENSA_6LayoutISE_NSB_IJNSC_ILi0EEESU_SU_EEEEENSB_IJNSA_10UnderscoreESX_SX_EEEEENS7_6detail27Sm100ImplicitGemmTileTraitsINSA_20SM90_TMA_LOAD_IM2COLENSA_14ComposedLayoutINSA_7SwizzleILi2ELi4ELi3EEENSA_18smem_ptr_flag_bitsILi16EEENST_INSB_IJNSC_ILi8EEESH_EEENSB_IJSH_SD_EEEEEEEvEENS11_INSA_13SM90_TMA_LOADES1C_vEEEENS_8epilogue10collective18CollectiveEpilogueINS1H_23Sm100TmaWarpSpecializedILi4ELi2ELi32ELb1ELb0EEEJSJ_NSB_IJNST_ISG_SD_EENST_ISH_SD_EEEEESK_NSB_IJNSB_IJlllEEESD_SU_EEESK_S1Q_NS1H_6fusion15FusionCallbacksIS1L_NS1R_17LinearCombinationISK_fSK_fLNS_15FloatRoundStyleE2EEESJ_S1O_JEEENSA_5SM1004TMEM4LOAD26SM100_TMEM_LOAD_32dp32b32xES12_S1C_NSA_39AutoVectorizingCopyWithAssumedAlignmentILi128EEENSA_21SM90_TMA_STORE_IM2COLES1C_S22_S22_EEEvvEEEEvNT_6ParamsE)
	.align		4
        /*000c*/ 	.word	index@(__assertfail)
	.align		4
        /*0010*/ 	.word	0x00000000
	.align		4
        /*0014*/ 	.word	0xfffffffe
	.align		4
        /*0018*/ 	.word	0x00000000
	.align		4
        /*001c*/ 	.word	0xfffffffd
	.align		4
        /*0020*/ 	.word	0x00000000
	.align		4
        /*0024*/ 	.word	0xfffffffc


//--------------------- .nv.constant4             --------------------------
	.section	.nv.constant4,"a",@progbits
	.align	8
	.align		8
.nv.constant4:
        /*0000*/ 	.dword	__assertfail
	.align		8
        /*0008*/ 	.dword	__unnamed_1
	.align		8
        /*0010*/ 	.dword	__unnamed_2
	.align		8
        /*0018*/ 	.dword	_ZN39_INTERNAL_5839c972_4_k_cu_c4d133ea_31504cuda3std3__45__cpo5beginE
	.align		8
        /*0020*/ 	.dword	_ZN39_INTERNAL_5839c972_4_k_cu_c4d133ea_31504cuda3std3__45__cpo3endE
	.align		8
        /*0028*/ 	.dword	_ZN39_INTERNAL_5839c972_4_k_cu_c4d133ea_31504cuda3std3__45__cpo6cbeginE
	.align		8
        /*0030*/ 	.dword	_ZN39_INTERNAL_5839c972_4_k_cu_c4d133ea_31504cuda3std3__45__cpo4cendE
	.align		8
        /*0038*/ 	.dword	_ZN39_INTERNAL_5839c972_4_k_cu_c4d133ea_31504cuda3std3__441_GLOBAL__N__5839c972_4_k_cu_c4d133ea_31506ignoreE
	.align		8
        /*0040*/ 	.dword	_ZN39_INTERNAL_5839c972_4_k_cu_c4d133ea_31504cuda3std3__419piecewise_constructE
	.align		8
        /*0048*/ 	.dword	_ZN39_INTERNAL_5839c972_4_k_cu_c4d133ea_31504cuda3std3__48in_placeE
	.align		8
        /*0050*/ 	.dword	_ZN39_INTERNAL_5839c972_4_k_cu_c4d133ea_31504cuda3std6ranges3__45__cpo4swapE
	.align		8
        /*0058*/ 	.dword	_ZN39_INTERNAL_5839c972_4_k_cu_c4d133ea_31504cuda3std6ranges3__45__cpo9iter_moveE
	.align		8
        /*0060*/ 	.dword	_ZN39_INTERNAL_5839c972_4_k_cu_c4d133ea_31504cute7productE
	.align		8
        /*0068*/ 	.dword	_ZN39_INTERNAL_5839c972_4_k_cu_c4d133ea_31504cute1_E
	.align		8
        /*0070*/ 	.dword	$str$27
	.align		8
        /*0078*/ 	.dword	$str$28
	.align		8
        /*0080*/ 	.dword	$str$29
	.align		8
        /*0088*/ 	.dword	$str$30


//--------------------- .text._ZN7cutlass13device_kernelINS_4conv6kernel13ConvUniversalINS1_16ConvProblemShapeILNS1_8OperatorE0ELi2EEENS1_10collective14CollectiveConvINS1_47MainloopSm100TmaUmmaWarpSpecializedImplicitGemmILS5_0ELi12ELi2ELi1ELi2EN4cute5tupleIJNSA_1CILi1EEESD_SD_EEEEENSB_IJNSC_ILi128EEESG_NSB_IJNSC_ILi32EEEEEEEEENS_10bfloat16_tESK_NSA_8TiledMMAINSA_8MMA_AtomIJNSA_20SM100_MMA_F16BF16_SSISK_SK_fLi128ELi128ELNSA_4UMMA5MajorE0ELSP_0ELNSO_7ScaleInE0ELSQ_0EEEEEENSA_6LayoutISE_NSB_IJNSC_ILi0EEESU_SU_EEEEENSB_IJNSA_10UnderscoreESX_SX_EEEEENS7_6detail27Sm100ImplicitGemmTileTraitsINSA_20SM90_TMA_LOAD_IM2COLENSA_14ComposedLayoutINSA_7SwizzleILi2ELi4ELi3EEENSA_18smem_ptr_flag_bitsILi16EEENST_INSB_IJNSC_ILi8EEESH_EEENSB_IJSH_SD_EEEEEEEvEENS11_INSA_13SM90_TMA_LOADES1C_vEEEENS_8epilogue10collective18CollectiveEpilogueINS1H_23Sm100TmaWarpSpecializedILi4ELi2ELi32ELb1ELb0EEEJSJ_NSB_IJNST_ISG_SD_EENST_ISH_SD_EEEEESK_NSB_IJNSB_IJlllEEESD_SU_EEESK_S1Q_NS1H_6fusion15FusionCallbacksIS1L_NS1R_17LinearCombinationISK_fSK_fLNS_15FloatRoundStyleE2EEESJ_S1O_JEEENSA_5SM1004TMEM4LOAD26SM100_TMEM_LOAD_32dp32b32xES12_S1C_NSA_39AutoVectorizingCopyWithAssumedAlignmentILi128EEENSA_21SM90_TMA_STORE_IM2COLES1C_S22_S22_EEEvvEEEEvNT_6ParamsE --------------------------
	.section	.text._ZN7cutlass13device_kernelINS_4conv6kernel13ConvUniversalINS1_16ConvProblemShapeILNS1_8OperatorE0ELi2EEENS1_10collective14CollectiveConvINS1_47MainloopSm100TmaUmmaWarpSpecializedImplicitGemmILS5_0ELi12ELi2ELi1ELi2EN4cute5tupleIJNSA_1CILi1EEESD_SD_EEEEENSB_IJNSC_ILi128EEESG_NSB_IJNSC_ILi32EEEEEEEEENS_10bfloat16_tESK_NSA_8TiledMMAINSA_8MMA_AtomIJNSA_20SM100_MMA_F16BF16_SSISK_SK_fLi128ELi128ELNSA_4UMMA5MajorE0ELSP_0ELNSO_7ScaleInE0ELSQ_0EEEEEENSA_6LayoutISE_NSB_IJNSC_ILi0EEESU_SU_EEEEENSB_IJNSA_10UnderscoreESX_SX_EEEEENS7_6detail27Sm100ImplicitGemmTileTraitsINSA_20SM90_TMA_LOAD_IM2COLENSA_14ComposedLayoutINSA_7SwizzleILi2ELi4ELi3EEENSA_18smem_ptr_flag_bitsILi16EEENST_INSB_IJNSC_ILi8EEESH_EEENSB_IJSH_SD_EEEEEEEvEENS11_INSA_13SM90_TMA_LOADES1C_vEEEENS_8epilogue10collective18CollectiveEpilogueINS1H_23Sm100TmaWarpSpecializedILi4ELi2ELi32ELb1ELb0EEEJSJ_NSB_IJNST_ISG_SD_EENST_ISH_SD_EEEEESK_NSB_IJNSB_IJlllEEESD_SU_EEESK_S1Q_NS1H_6fusion15FusionCallbacksIS1L_NS1R_17LinearCombinationISK_fSK_fLNS_15FloatRoundStyleE2EEESJ_S1O_JEEENSA_5SM1004TMEM4LOAD26SM100_TMEM_LOAD_32dp32b32xES12_S1C_NSA_39AutoVectorizingCopyWithAssumedAlignmentILi128EEENSA_21SM90_TMA_STORE_IM2COLES1C_S22_S22_EEEvvEEEEvNT_6ParamsE,"ax",@progbits
	.align	128
.text._ZN7cutlass13device_kernelINS_4conv6kernel13ConvUniversalINS1_16ConvProblemShapeILNS1_8OperatorE0ELi2EEENS1_10collective14CollectiveConvINS1_47MainloopSm100TmaUmmaWarpSpecializedImplicitGemmILS5_0ELi12ELi2ELi1ELi2EN4cute5tupleIJNSA_1CILi1EEESD_SD_EEEEENSB_IJNSC_ILi128EEESG_NSB_IJNSC_ILi32EEEEEEEEENS_10bfloat16_tESK_NSA_8TiledMMAINSA_8MMA_AtomIJNSA_20SM100_MMA_F16BF16_SSISK_SK_fLi128ELi128ELNSA_4UMMA5MajorE0ELSP_0ELNSO_7ScaleInE0ELSQ_0EEEEEENSA_6LayoutISE_NSB_IJNSC_ILi0EEESU_SU_EEEEENSB_IJNSA_10UnderscoreESX_SX_EEEEENS7_6detail27Sm100ImplicitGemmTileTraitsINSA_20SM90_TMA_LOAD_IM2COLENSA_14ComposedLayoutINSA_7SwizzleILi2ELi4ELi3EEENSA_18smem_ptr_flag_bitsILi16EEENST_INSB_IJNSC_ILi8EEESH_EEENSB_IJSH_SD_EEEEEEEvEENS11_INSA_13SM90_TMA_LOADES1C_vEEEENS_8epilogue10collective18CollectiveEpilogueINS1H_23Sm100TmaWarpSpecializedILi4ELi2ELi32ELb1ELb0EEEJSJ_NSB_IJNST_ISG_SD_EENST_ISH_SD_EEEEESK_NSB_IJNSB_IJlllEEESD_SU_EEESK_S1Q_NS1H_6fusion15FusionCallbacksIS1L_NS1R_17LinearCombinationISK_fSK_fLNS_15FloatRoundStyleE2EEESJ_S1O_JEEENSA_5SM1004TMEM4LOAD26SM100_TMEM_LOAD_32dp32b32xES12_S1C_NSA_39AutoVectorizingCopyWithAssumedAlignmentILi128EEENSA_21SM90_TMA_STORE_IM2COLES1C_S22_S22_EEEvvEEEEvNT_6ParamsE:
        .type           _ZN7cutlass13device_kernelINS_4conv6kernel13ConvUniversalINS1_16ConvProblemShapeILNS1_8OperatorE0ELi2EEENS1_10collective14CollectiveConvINS1_47MainloopSm100TmaUmmaWarpSpecializedImplicitGemmILS5_0ELi12ELi2ELi1ELi2EN4cute5tupleIJNSA_1CILi1EEESD_SD_EEEEENSB_IJNSC_ILi128EEESG_NSB_IJNSC_ILi32EEEEEEEEENS_10bfloat16_tESK_NSA_8TiledMMAINSA_8MMA_AtomIJNSA_20SM100_MMA_F16BF16_SSISK_SK_fLi128ELi128ELNSA_4UMMA5MajorE0ELSP_0ELNSO_7ScaleInE0ELSQ_0EEEEEENSA_6LayoutISE_NSB_IJNSC_ILi0EEESU_SU_EEEEENSB_IJNSA_10UnderscoreESX_SX_EEEEENS7_6detail27Sm100ImplicitGemmTileTraitsINSA_20SM90_TMA_LOAD_IM2COLENSA_14ComposedLayoutINSA_7SwizzleILi2ELi4ELi3EEENSA_18smem_ptr_flag_bitsILi16EEENST_INSB_IJNSC_ILi8EEESH_EEENSB_IJSH_SD_EEEEEEEvEENS11_INSA_13SM90_TMA_LOADES1C_vEEEENS_8epilogue10collective18CollectiveEpilogueINS1H_23Sm100TmaWarpSpecializedILi4ELi2ELi32ELb1ELb0EEEJSJ_NSB_IJNST_ISG_SD_EENST_ISH_SD_EEEEESK_NSB_IJNSB_IJlllEEESD_SU_EEESK_S1Q_NS1H_6fusion15FusionCallbacksIS1L_NS1R_17LinearCombinationISK_fSK_fLNS_15FloatRoundStyleE2EEESJ_S1O_JEEENSA_5SM1004TMEM4LOAD26SM100_TMEM_LOAD_32dp32b32xES12_S1C_NSA_39AutoVectorizingCopyWithAssumedAlignmentILi128EEENSA_21SM90_TMA_STORE_IM2COLES1C_S22_S22_EEEvvEEEEvNT_6ParamsE,@function
        .size           _ZN7cutlass13device_kernelINS_4conv6kernel13ConvUniversalINS1_16ConvProblemShapeILNS1_8OperatorE0ELi2EEENS1_10collective14CollectiveConvINS1_47MainloopSm100TmaUmmaWarpSpecializedImplicitGemmILS5_0ELi12ELi2ELi1ELi2EN4cute5tupleIJNSA_1CILi1EEESD_SD_EEEEENSB_IJNSC_ILi128EEESG_NSB_IJNSC_ILi32EEEEEEEEENS_10bfloat16_tESK_NSA_8TiledMMAINSA_8MMA_AtomIJNSA_20SM100_MMA_F16BF16_SSISK_SK_fLi128ELi128ELNSA_4UMMA5MajorE0ELSP_0ELNSO_7ScaleInE0ELSQ_0EEEEEENSA_6LayoutISE_NSB_IJNSC_ILi0EEESU_SU_EEEEENSB_IJNSA_10UnderscoreESX_SX_EEEEENS7_6detail27Sm100ImplicitGemmTileTraitsINSA_20SM90_TMA_LOAD_IM2COLENSA_14ComposedLayoutINSA_7SwizzleILi2ELi4ELi3EEENSA_18smem_ptr_flag_bitsILi16EEENST_INSB_IJNSC_ILi8EEESH_EEENSB_IJSH_SD_EEEEEEEvEENS11_INSA_13SM90_TMA_LOADES1C_vEEEENS_8epilogue10collective18CollectiveEpilogueINS1H_23Sm100TmaWarpSpecializedILi4ELi2ELi32ELb1ELb0EEEJSJ_NSB_IJNST_ISG_SD_EENST_ISH_SD_EEEEESK_NSB_IJNSB_IJlllEEESD_SU_EEESK_S1Q_NS1H_6fusion15FusionCallbacksIS1L_NS1R_17LinearCombinationISK_fSK_fLNS_15FloatRoundStyleE2EEESJ_S1O_JEEENSA_5SM1004TMEM4LOAD26SM100_TMEM_LOAD_32dp32b32xES12_S1C_NSA_39AutoVectorizingCopyWithAssumedAlignmentILi128EEENSA_21SM90_TMA_STORE_IM2COLES1C_S22_S22_EEEvvEEEEvNT_6ParamsE,(.L_x_191 - _ZN7cutlass13device_kernelINS_4conv6kernel13ConvUniversalINS1_16ConvProblemShapeILNS1_8OperatorE0ELi2EEENS1_10collective14CollectiveConvINS1_47MainloopSm100TmaUmmaWarpSpecializedImplicitGemmILS5_0ELi12ELi2ELi1ELi2EN4cute5tupleIJNSA_1CILi1EEESD_SD_EEEEENSB_IJNSC_ILi128EEESG_NSB_IJNSC_ILi32EEEEEEEEENS_10bfloat16_tESK_NSA_8TiledMMAINSA_8MMA_AtomIJNSA_20SM100_MMA_F16BF16_SSISK_SK_fLi128ELi128ELNSA_4UMMA5MajorE0ELSP_0ELNSO_7ScaleInE0ELSQ_0EEEEEENSA_6LayoutISE_NSB_IJNSC_ILi0EEESU_SU_EEEEENSB_IJNSA_10UnderscoreESX_SX_EEEEENS7_6detail27Sm100ImplicitGemmTileTraitsINSA_20SM90_TMA_LOAD_IM2COLENSA_14ComposedLayoutINSA_7SwizzleILi2ELi4ELi3EEENSA_18smem_ptr_flag_bitsILi16EEENST_INSB_IJNSC_ILi8EEESH_EEENSB_IJSH_SD_EEEEEEEvEENS11_INSA_13SM90_TMA_LOADES1C_vEEEENS_8epilogue10collective18CollectiveEpilogueINS1H_23Sm100TmaWarpSpecializedILi4ELi2ELi32ELb1ELb0EEEJSJ_NSB_IJNST_ISG_SD_EENST_ISH_SD_EEEEESK_NSB_IJNSB_IJlllEEESD_SU_EEESK_S1Q_NS1H_6fusion15FusionCallbacksIS1L_NS1R_17LinearCombinationISK_fSK_fLNS_15FloatRoundStyleE2EEESJ_S1O_JEEENSA_5SM1004TMEM4LOAD26SM100_TMEM_LOAD_32dp32b32xES12_S1C_NSA_39AutoVectorizingCopyWithAssumedAlignmentILi128EEENSA_21SM90_TMA_STORE_IM2COLES1C_S22_S22_EEEvvEEEEvNT_6ParamsE)
        .other          _ZN7cutlass13device_kernelINS_4conv6kernel13ConvUniversalINS1_16ConvProblemShapeILNS1_8OperatorE0ELi2EEENS1_10collective14CollectiveConvINS1_47MainloopSm100TmaUmmaWarpSpecializedImplicitGemmILS5_0ELi12ELi2ELi1ELi2EN4cute5tupleIJNSA_1CILi1EEESD_SD_EEEEENSB_IJNSC_ILi128EEESG_NSB_IJNSC_ILi32EEEEEEEEENS_10bfloat16_tESK_NSA_8TiledMMAINSA_8MMA_AtomIJNSA_20SM100_MMA_F16BF16_SSISK_SK_fLi128ELi128ELNSA_4UMMA5MajorE0ELSP_0ELNSO_7ScaleInE0ELSQ_0EEEEEENSA_6LayoutISE_NSB_IJNSC_ILi0EEESU_SU_EEEEENSB_IJNSA_10UnderscoreESX_SX_EEEEENS7_6detail27Sm100ImplicitGemmTileTraitsINSA_20SM90_TMA_LOAD_IM2COLENSA_14ComposedLayoutINSA_7SwizzleILi2ELi4ELi3EEENSA_18smem_ptr_flag_bitsILi16EEENST_INSB_IJNSC_ILi8EEESH_EEENSB_IJSH_SD_EEEEEEEvEENS11_INSA_13SM90_TMA_LOADES1C_vEEEENS_8epilogue10collective18CollectiveEpilogueINS1H_23Sm100TmaWarpSpecializedILi4ELi2ELi32ELb1ELb0EEEJSJ_NSB_IJNST_ISG_SD_EENST_ISH_SD_EEEEESK_NSB_IJNSB_IJlllEEESD_SU_EEESK_S1Q_NS1H_6fusion15FusionCallbacksIS1L_NS1R_17LinearCombinationISK_fSK_fLNS_15FloatRoundStyleE2EEESJ_S1O_JEEENSA_5SM1004TMEM4LOAD26SM100_TMEM_LOAD_32dp32b32xES12_S1C_NSA_39AutoVectorizingCopyWithAssumedAlignmentILi128EEENSA_21SM90_TMA_STORE_IM2COLES1C_S22_S22_EEEvvEEEEvNT_6ParamsE,@"STO_CUDA_ENTRY STV_DEFAULT"
_ZN7cutlass13device_kernelINS_4conv6kernel13ConvUniversalINS1_16ConvProblemShapeILNS1_8OperatorE0ELi2EEENS1_10collective14CollectiveConvINS1_47MainloopSm100TmaUmmaWarpSpecializedImplicitGemmILS5_0ELi12ELi2ELi1ELi2EN4cute5tupleIJNSA_1CILi1EEESD_SD_EEEEENSB_IJNSC_ILi128EEESG_NSB_IJNSC_ILi32EEEEEEEEENS_10bfloat16_tESK_NSA_8TiledMMAINSA_8MMA_AtomIJNSA_20SM100_MMA_F16BF16_SSISK_SK_fLi128ELi128ELNSA_4UMMA5MajorE0ELSP_0ELNSO_7ScaleInE0ELSQ_0EEEEEENSA_6LayoutISE_NSB_IJNSC_ILi0EEESU_SU_EEEEENSB_IJNSA_10UnderscoreESX_SX_EEEEENS7_6detail27Sm100ImplicitGemmTileTraitsINSA_20SM90_TMA_LOAD_IM2COLENSA_14ComposedLayoutINSA_7SwizzleILi2ELi4ELi3EEENSA_18smem_ptr_flag_bitsILi16EEENST_INSB_IJNSC_ILi8EEESH_EEENSB_IJSH_SD_EEEEEEEvEENS11_INSA_13SM90_TMA_LOADES1C_vEEEENS_8epilogue10collective18CollectiveEpilogueINS1H_23Sm100TmaWarpSpecializedILi4ELi2ELi32ELb1ELb0EEEJSJ_NSB_IJNST_ISG_SD_EENST_ISH_SD_EEEEESK_NSB_IJNSB_IJlllEEESD_SU_EEESK_S1Q_NS1H_6fusion15FusionCallbacksIS1L_NS1R_17LinearCombinationISK_fSK_fLNS_15FloatRoundStyleE2EEESJ_S1O_JEEENSA_5SM1004TMEM4LOAD26SM100_TMEM_LOAD_32dp32b32xES12_S1C_NSA_39AutoVectorizingCopyWithAssumedAlignmentILi128EEENSA_21SM90_TMA_STORE_IM2COLES1C_S22_S22_EEEvvEEEEvNT_6ParamsE:
[----:B------:R-:W1:Y:S01]  /*0000*/  LDC R1, c[0x0][0x37c] ;  /* 0x0000df00ff017b82 */ /* 0x000e620000000800 */
[----:B------:R-:W2:Y:S01]  /*0010*/  S2R R101, SR_TID.X ;  /* 0x0000000000657919 */ /* 0x000ea20000002100 */
[----:B------:R-:W3:Y:S01]  /*0020*/  LDCU.64 UR4, c[0x0][0x890] ;  /* 0x00011200ff0477ac */ /* 0x000ee20008000a00 */
[----:B-1----:R-:W-:Y:S01]  /*0030*/  VIADD R1, R1, 0xfffffff8 ;  /* 0xfffffff801017836 */ /* 0x002fe20000000000 */
[----:B------:R-:W-:Y:S02]  /*0040*/  PRMT R92, RZ, 0x7610, R92 ;  /* 0x00007610ff5c7816 */ /* 0x000fe4000000005c */
[----:B------:R-:W-:Y:S01]  /*0050*/  ELECT P5, URZ, PT ;  /* 0x0000000000ff782f */ /* 0x000fe200038a0000 */
[----:B------:R-:W1:Y:S01]  /*0060*/  LDCU.64 UR48, c[0x0][0x358] ;  /* 0x00006b00ff3077ac */ /* 0x000e620008000a00 */
[----:B---3--:R-:W-:-:S04]  /*0070*/  UISETP.NE.U32.AND UP0, UPT, UR4, URZ, UPT ;  /* 0x000000ff0400728c */ /* 0x008fc8000bf05070 */
[----:B------:R-:W-:Y:S01]  /*0080*/  UISETP.NE.AND.EX UP0, UPT, UR5, URZ, UPT, UP0 ;  /* 0x000000ff0500728c */ /* 0x000fe2000bf05300 */
[----:B--2---:R-:W-:-:S05]  /*0090*/  SHF.R.U32.HI R103, RZ, 0x5, R101 ;  /* 0x00000005ff677819 */ /* 0x004fca0000011665 */
[----:B------:R-:W2:Y:S02]  /*00a0*/  SHFL.IDX PT, R0, R103, RZ, 0x1f ;  /* 0x00001fff67007589 */ /* 0x000ea400000e0000 */
[----:B--2---:R-:W-:Y:S01]  /*00b0*/  R2UR UR8, R0 ;  /* 0x00000000000872ca */ /* 0x004fe200000e0000 */
[----:B-1----:R-:W-:-:S14]  /*00c0*/  BRA.U UP0, `(.L_x_0) ;  /* 0x00000001002c7547 */ /* 0x002fdc000b800000 */
[----:B------:R-:W1:Y:S02]  /*00d0*/  LDCU.64 UR6, c[0x0][0x888] ;  /* 0x00011100ff0677ac */ /* 0x000e640008000a00 */
[----:B-1----:R-:W-:-:S04]  /*00e0*/  UISETP.NE.U32.AND UP0, UPT, UR6, URZ, UPT ;  /* 0x000000ff0600728c */ /* 0x002fc8000bf05070 */
[----:B------:R-:W-:-:S09]  /*00f0*/  UISETP.NE.AND.EX UP0, UPT, UR7, URZ, UPT, UP0 ;  /* 0x000000ff0700728c */ /* 0x000fd2000bf05300 */
[----:B------:R-:W-:Y:S05]  /*0100*/  BRA.U !UP0, `(.L_x_1) ;  /* 0x0000000108107547 */ /* 0x000fea000b800000 */
[----:B------:R-:W1:Y:S02]  /*0110*/  LDC.64 R2, c[0x0][0x888] ;  /* 0x00022200ff027b82 */ /* 0x000e640000000a00 */
[----:B-1----:R1:W5:Y:S01]  /*0120*/  LDG.E R49, desc[UR48][R2.64] ;  /* 0x0000003002317981 */ /* 0x002362000c1e1900 */
[----:B------:R-:W-:Y:S01]  /*0130*/  HFMA2 R92, -RZ, RZ, 0, 5.9604644775390625e-08 ;  /* 0x00000001ff5c7431 */ /* 0x000fe200000001ff */
[----:B------:R-:W-:Y:S05]  /*0140*/  BRA `(.L_x_0) ;  /* 0x00000000000c7947 */ /* 0x000fea0003800000 */
.L_x_1:
[----:B------:R-:W1:Y:S01]  /*0150*/  LDCU UR6, c[0x0][0x880] ;  /* 0x00011000ff0677ac */ /* 0x000e620008000800 */
[----:B------:R-:W-:Y:S01]  /*0160*/  HFMA2 R92, -RZ, RZ, 0, 5.9604644775390625e-08 ;  /* 0x00000001ff5c7431 */ /* 0x000fe200000001ff */
[----:B-1----:R-:W-:-:S07]  /*0170*/  MOV R49, UR6 ;  /* 0x0000000600317c02 */ /* 0x002fce0008000f00 */
.L_x_0:
[----:B------:R-:W2:Y:S02]  /*0180*/  LDCU.64 UR6, c[0x0][0x8b0] ;  /* 0x00011600ff0677ac */ /* 0x000ea40008000a00 */
[----:B--2---:R-:W-:-:S04]  /*0190*/  UISETP.NE.U32.AND UP0, UPT, UR6, URZ, UPT ;  /* 0x000000ff0600728c */ /* 0x004fc8000bf05070 */
[----:B------:R-:W-:-:S09]  /*01a0*/  UISETP.NE.AND.EX UP0, UPT, UR7, URZ, UPT, UP0 ;  /* 0x000000ff0700728c */ /* 0x000fd2000bf05300 */
[----:B------:R-:W-:Y:S05]  /*01b0*/  BRA.U UP0, `(.L_x_2) ;  /* 0x0000000100247547 */ /* 0x000fea000b800000 */
[----:B------:R-:W2:Y:S02]  /*01c0*/  LDCU.64 UR6, c[0x0][0x8a8] ;  /* 0x00011500ff0677ac */ /* 0x000ea40008000a00 */
[----:B--2---:R-:W-:-:S04]  /*01d0*/  UISETP.NE.U32.AND UP0, UPT, UR6, URZ, UPT ;  /* 0x000000ff0600728c */ /* 0x004fc8000bf05070 */
[----:B------:R-:W-:-:S09]  /*01e0*/  UISETP.NE.AND.EX UP0, UPT, UR7, URZ, UPT, UP0 ;  /* 0x000000ff0700728c */ /* 0x000fd2000bf05300 */
[----:B------:R-:W-:Y:S05]  /*01f0*/  BRA.U !UP0, `(.L_x_3) ;  /* 0x00000001080c7547 */ /* 0x000fea000b800000 */
[----:B-1----:R-:W1:Y:S02]  /*0200*/  LDC.64 R2, c[0x0][0x8a8] ;  /* 0x00022a00ff027b82 */ /* 0x002e640000000a00 */
[----:B-1----:R2:W5:Y:S01]  /*0210*/  LDG.E R47, desc[UR48][R2.64] ;  /* 0x00000030022f7981 */ /* 0x002562000c1e1900 */
[----:B------:R-:W-:Y:S05]  /*0220*/  BRA `(.L_x_2) ;  /* 0x0000000000087947 */ /* 0x000fea0003800000 */
.L_x_3:
[----:B------:R-:W2:Y:S02]  /*0230*/  LDCU UR6, c[0x0][0x8a0] ;  /* 0x00011400ff0677ac */ /* 0x000ea40008000800 */
[----:B--2---:R-:W-:Y:S02]  /*0240*/  MOV R47, UR6 ;  /* 0x00000006002f7c02 */ /* 0x004fe40008000f00 */
.L_x_2:
[----:B------:R-:W-:Y:S01]  /*0250*/  IMAD.U32 R0, RZ, RZ, UR8 ;  /* 0x00000008ff007e24 */ /* 0x000fe2000f8e00ff */
[----:B------:R-:W-:Y:S04]  /*0260*/  BSSY.RECONVERGENT B0, `(.L_x_4) ;  /* 0x000000c000007945 */ /* 0x000fe80003800200 */
[C---:B------:R-:W-:Y:S02]  /*0270*/  ISETP.NE.OR P1, PT, R0.reuse, 0x1, !P5 ;  /* 0x000000010000780c */ /* 0x040fe40006f25670 */
[----:B------:R-:W-:-:S11]  /*0280*/  ISETP.NE.OR P0, PT, R0, 0x3, !P5 ;  /* 0x000000030000780c */ /* 0x000fd60006f05670 */
[----:B------:R-:W-:Y:S05]  /*0290*/  @P1 BRA `(.L_x_5) ;  /* 0x0000000000201947 */ /* 0x000fea0003800000 */
[----:B------:R-:W3:Y:S02]  /*02a0*/  LDCU.64 UR6, c[0x0][0x348] ;  /* 0x00006900ff0677ac */ /* 0x000ee40008000a00 */
[----:B---3--:R-:W-:Y:S02]  /*02b0*/  UIADD3 UR10, UP1, UPT, UR6, 0x80, URZ ;  /* 0x00000080060a7890 */ /* 0x008fe4000ff3e0ff */
[----:B------:R-:W-:Y:S02]  /*02c0*/  UIADD3 UR6, UP0, UPT, UR6, 0x180, URZ ;  /* 0x0000018006067890 */ /* 0x000fe4000ff1e0ff */
[----:B------:R-:W-:Y:S02]  /*02d0*/  UIADD3.X UR11, UPT, UPT, URZ, UR7, URZ, UP1, !UPT ;  /* 0x00000007ff0b7290 */ /* 0x000fe40008ffe4ff */
[----:B------:R-:W-:-:S07]  /*02e0*/  UIADD3.X UR7, UPT, UPT, URZ, UR7, URZ, UP0, !UPT ;  /* 0x00000007ff077290 */ /* 0x000fce00087fe4ff */
[----:B------:R3:W-:Y:S02]  /*02f0*/  UTMACCTL.PF [UR10] ;  /* 0x000000000a0079b9 */ /* 0x0007e40008040000 */
[----:B------:R3:W-:Y:S02]  /*0300*/  UTMACCTL.PF [UR6] ;  /* 0x00000000060079b9 */ /* 0x0007e40008040000 */
[----:B---3--:R-:W-:Y:S01]  /*0310*/  NOP ;  /* 0x0000000000007918 */ /* 0x008fe20000000000 */
.L_x_5:
[----:B------:R-:W-:Y:S05]  /*0320*/  BSYNC.RECONVERGENT B0 ;  /* 0x0000000000007941 */ /* 0x000fea0003800200 */
.L_x_4:
[----:B------:R-:W-:Y:S04]  /*0330*/  BSSY.RECONVERGENT B0, `(.L_x_6) ;  /* 0x000000a000007945 */ /* 0x000fe80003800200 */
        /* <DEDUP_REMOVED lines=9> */
.L_x_7:
[----:B------:R-:W-:Y:S05]  /*03d0*/  BSYNC.RECONVERGENT B0 ;  /* 0x0000000000007941 */ /* 0x000fea0003800200 */
.L_x_6:
[----:B------:R-:W3:Y:S01]  /*03e0*/  LDCU.64 UR6, c[0x0][0x888] ;  /* 0x00011100ff0677ac */ /* 0x000ee20008000a00 */
[----:B------:R-:W-:Y:S02]  /*03f0*/  UISETP.EQ.U32.AND UP1, UPT, UR4, URZ, UPT ;  /* 0x000000ff0400728c */ /* 0x000fe4000bf22070 */
[----:B------:R-:W-:Y:S02]  /*0400*/  UPLOP3.LUT UP2, UPT, UPT, UPT, UPT, 0x80, 0x8 ;  /* 0x000000000008789c */ /* 0x000fe40003f4f070 */
[----:B---3--:R-:W-:-:S04]  /*0410*/  UISETP.NE.U32.AND UP0, UPT, UR6, URZ, UPT ;  /* 0x000000ff0600728c */ /* 0x008fc8000bf05070 */
[----:B------:R-:W-:-:S04]  /*0420*/  UISETP.NE.AND.EX UP0, UPT, UR7, URZ, UPT, UP0 ;  /* 0x000000ff0700728c */ /* 0x000fc8000bf05300 */
[----:B------:R-:W-:-:S04]  /*0430*/  UISETP.EQ.OR.EX UP3, UPT, UR5, URZ, !UP0, UP1 ;  /* 0x000000ff0500728c */ /* 0x000fc8000c762710 */
[----:B------:R-:W-:-:S05]  /*0440*/  UP2UR UR53, UPR, URZ, 0x8 ;  /* 0x00000008ff357883 */ /* 0x000fca0008000000 */
[----:B------:R-:W-:Y:S07]  /*0450*/  BRA.U !UP3, `(.L_x_8) ;  /* 0x000000010b207547 */ /* 0x000fee000b800000 */
[----:B------:R-:W-:Y:S01]  /*0460*/  UISETP.NE.U32.AND UP2, UPT, UR4, URZ, UPT ;  /* 0x000000ff0400728c */ /* 0x000fe2000bf45070 */
[----:B-----5:R-:W-:Y:S01]  /*0470*/  FSETP.NEU.AND P0, PT, R49, RZ, PT ;  /* 0x000000ff3100720b */ /* 0x020fe20003f0d000 */
[----:B------:R-:W-:Y:S02]  /*0480*/  USEL UR4, URZ, 0xffffffff, UP0 ;  /* 0xffffffffff047887 */ /* 0x000fe40008000000 */
[----:B------:R-:W-:-:S10]  /*0490*/  UISETP.NE.AND.EX UP2, UPT, UR5, URZ, UPT, UP2 ;  /* 0x000000ff0500728c */ /* 0x000fd4000bf45320 */
[----:B------:R-:W-:Y:S01]  /*04a0*/  VOTEU.ANY UP1, P0 ;  /* 0x0000000000ff7886 */ /* 0x000fe20000020100 */
[----:B------:R-:W-:-:S04]  /*04b0*/  @!UP2 USEL UR4, URZ, 0xffffffff, UP1 ;  /* 0xffffffffff04a887 */ /* 0x000fc80008800000 */
[----:B------:R-:W-:-:S04]  /*04c0*/  ULOP3.LUT UR4, UR4, 0x1, URZ, 0xc0, !UPT ;  /* 0x0000000104047892 */ /* 0x000fc8000f8ec0ff */
[----:B------:R-:W-:-:S11]  /*04d0*/  UISETP.NE.U32.AND UP2, UPT, UR4, 0x1, UPT ;  /* 0x000000010400788c */ /* 0x000fd6000bf45070 */
.L_x_8:
[----:B-12---:R-:W1:Y:S01]  /*04e0*/  SHFL.IDX PT, R2, R103, RZ, 0x1f ;  /* 0x00001fff67027589 */ /* 0x006e6200000e0000 */
[----:B------:R-:W-:-:S04]  /*04f0*/  UISETP.NE.AND UP1, UPT, UR8, 0x2, UPT ;  /* 0x000000020800788c */ /* 0x000fc8000bf25270 */
[----:B------:R-:W-:Y:S01]  /*0500*/  USEL UR6, URZ, 0x1, UP1 ;  /* 0x00000001ff067887 */ /* 0x000fe20008800000 */
[----:B-1----:R-:W-:-:S13]  /*0510*/  ISETP.NE.AND P0, PT, R2, RZ, PT ;  /* 0x000000ff0200720c */ /* 0x002fda0003f05270 */
[----:B------:R-:W-:Y:S05]  /*0520*/  @P0 BRA `(.L_x_9) ;  /* 0x0000000000940947 */ /* 0x000fea0003800000 */
[----:B------:R-:W-:Y:S01]  /*0530*/  ELECT P0, URZ, PT ;  /* 0x0000000000ff782f */ /* 0x000fe20003800000 */
[----:B------:R-:W-:-:S12]  /*0540*/  BSSY.RECONVERGENT B0, `(.L_x_9) ;  /* 0x0000023000007945 */ /* 0x000fd80003800200 */
[----:B------:R-:W-:Y:S05]  /*0550*/  @!P0 BRA `(.L_x_10) ;  /* 0x0000000000848947 */ /* 0x000fea0003800000 */
[----:B------:R-:W1:Y:S01]  /*0560*/  S2UR UR5, SR_CgaCtaId ;  /* 0x00000000000579c3 */ /* 0x000e620000008800 */
[----:B------:R-:W-:Y:S01]  /*0570*/  UMOV UR7, 0x400 ;  /* 0x0000040000077882 */ /* 0x000fe20000000000 */
[----:B------:R-:W-:Y:S02]  /*0580*/  UMOV UR4, 0x1 ;  /* 0x0000000100047882 */ /* 0x000fe40000000000 */
[----:B------:R-:W-:-:S04]  /*0590*/  UIADD3 UR10, UPT, UPT, -UR4, 0x100000, URZ ;  /* 0x00100000040a7890 */ /* 0x000fc8000fffe1ff */
[----:B------:R-:W-:Y:S02]  /*05a0*/  USHF.L.U32 UR11, UR10, 0xb, URZ ;  /* 0x0000000b0a0b7899 */ /* 0x000fe400080006ff */
[----:B------:R-:W-:Y:S02]  /*05b0*/  USHF.L.U32 UR10, UR10, 0x1, URZ ;  /* 0x000000010a0a7899 */ /* 0x000fe400080006ff */
[----:B-1----:R-:W-:Y:S01]  /*05c0*/  ULEA UR5, UR5, UR7, 0x18 ;  /* 0x0000000705057291 */ /* 0x002fe2000f8ec0ff */
[----:B------:R-:W1:Y:S11]  /*05d0*/  FENCE.VIEW.ASYNC.S ;  /* 0x00000000000073c6 */ /* 0x000e760000000000 */
[----:B-1----:R1:W2:Y:S01]  /*05e0*/  SYNCS.EXCH.64 URZ, [UR5], UR10 ;  /* 0x0000000a05ff75b2 */ /* 0x0022a20008000100 */
[----:B------:R1:W3:Y:S01]  /*05f0*/  SYNCS.EXCH.64 URZ, [UR5+0x60], UR10 ;  /* 0x0000600a05ff75b2 */ /* 0x0002e20008000100 */
[----:B------:R1:W4:Y:S01]  /*0600*/  SYNCS.EXCH.64 URZ, [UR5+0x8], UR10 ;  /* 0x0000080a05ff75b2 */ /* 0x0003220008000100 */
[----:B------:R1:W1:Y:S01]  /*0610*/  SYNCS.EXCH.64 URZ, [UR5+0x68], UR10 ;  /* 0x0000680a05ff75b2 */ /* 0x0002620008000100 */
        /* <DEDUP_REMOVED lines=20> */
[----:B--2---:R-:W-:Y:S01]  /*0760*/  NOP ;  /* 0x0000000000007918 */ /* 0x004fe20000000000 */
.L_x_10:
[----:B-1----:R-:W-:Y:S05]  /*0770*/  BSYNC.RECONVERGENT B0 ;  /* 0x0000000000007941 */ /* 0x002fea0003800200 */
.L_x_9:
[----:B------:R-:W1:Y:S01]  /*0780*/  SHFL.IDX PT, R2, R103, RZ, 0x1f ;  /* 0x00001fff67027589 */ /* 0x000e6200000e0000 */
[----:B------:R-:W-:Y:S01]  /*0790*/  NOP ;  /* 0x0000000000007918 */ /* 0x000fe20000000000 */
[----:B-1----:R-:W-:-:S13]  /*07a0*/  ISETP.NE.AND P0, PT, R2, 0x1, PT ;  /* 0x000000010200780c */ /* 0x002fda0003f05270 */
[----:B------:R-:W-:Y:S05]  /*07b0*/  @P0 BRA `(.L_x_11) ;  /* 0x0000000000580947 */ /* 0x000fea0003800000 */
[----:B------:R-:W1:Y:S01]  /*07c0*/  S2UR UR7, SR_CgaCtaId ;  /* 0x00000000000779c3 */ /* 0x000e620000008800 */
[----:B------:R-:W-:Y:S01]  /*07d0*/  UMOV UR9, 0x400 ;  /* 0x0000040000097882 */ /* 0x000fe20000000000 */
[----:B------:R-:W-:Y:S01]  /*07e0*/  UMOV UR5, 0x20 ;  /* 0x0000002000057882 */ /* 0x000fe20000000000 */
[----:B------:R-:W-:Y:S01]  /*07f0*/  UMOV UR4, 0x80 ;  /* 0x0000008000047882 */ /* 0x000fe20000000000 */
[----:B------:R-:W-:-:S04]  /*0800*/  UIADD3 UR10, UPT, UPT, -UR5, 0x100000, URZ ;  /* 0x00100000050a7890 */ /* 0x000fc8000fffe1ff */
[----:B------:R-:W-:Y:S02]  /*0810*/  USHF.L.U32 UR11, UR10, 0xb, URZ ;  /* 0x0000000b0a0b7899 */ /* 0x000fe400080006ff */
[----:B------:R-:W-:Y:S02]  /*0820*/  USHF.L.U32 UR10, UR10, 0x1, URZ ;  /* 0x000000010a0a7899 */ /* 0x000fe400080006ff */
[----:B------:R-:W-:-:S04]  /*0830*/  UIADD3 UR4, UPT, UPT, -UR4, 0x100000, URZ ;  /* 0x0010000004047890 */ /* 0x000fc8000fffe1ff */
[----:B------:R-:W-:Y:S02]  /*0840*/  USHF.L.U32 UR5, UR4, 0xb, URZ ;  /* 0x0000000b04057899 */ /* 0x000fe400080006ff */
[----:B------:R-:W-:Y:S01]  /*0850*/  USHF.L.U32 UR4, UR4, 0x1, URZ ;  /* 0x0000000104047899 */ /* 0x000fe200080006ff */
[----:B------:R-:W-:Y:S01]  /*0860*/  ELECT P0, URZ, PT ;  /* 0x0000000000ff782f */ /* 0x000fe20003800000 */
[----:B-1----:R-:W-:Y:S01]  /*0870*/  ULEA UR7, UR7, UR9, 0x18 ;  /* 0x0000000907077291 */ /* 0x002fe2000f8ec0ff */
[----:B------:R-:W1:Y:S11]  /*0880*/  FENCE.VIEW.ASYNC.S ;  /* 0x00000000000073c6 */ /* 0x000e760000000000 */
[----:B-1----:R1:W2:Y:S01]  /*0890*/  SYNCS.EXCH.64 URZ, [UR7+0xc0], UR10 ;  /* 0x0000c00a07ff75b2 */ /* 0x0022a20008000100 */
[----:B------:R1:W1:Y:S01]  /*08a0*/  SYNCS.EXCH.64 URZ, [UR7+0xe0], UR4 ;  /* 0x0000e00407ff75b2 */ /* 0x0002620008000100 */
[----:B------:R1:W1:Y:S01]  /*08b0*/  SYNCS.EXCH.64 URZ, [UR7+0xc8], UR10 ;  /* 0x0000c80a07ff75b2 */ /* 0x0002620008000100 */
[----:B------:R1:W1:Y:S01]  /*08c0*/  SYNCS.EXCH.64 URZ, [UR7+0xe8], UR4 ;  /* 0x0000e80407ff75b2 */ /* 0x0002620008000100 */
[----:B------:R1:W1:Y:S01]  /*08d0*/  SYNCS.EXCH.64 URZ, [UR7+0xd0], UR10 ;  /* 0x0000d00a07ff75b2 */ /* 0x0002620008000100 */
[----:B------:R1:W1:Y:S01]  /*08e0*/  SYNCS.EXCH.64 URZ, [UR7+0xf0], UR4 ;  /* 0x0000f00407ff75b2 */ /* 0x0002620008000100 */
[----:B------:R1:W1:Y:S01]  /*08f0*/  SYNCS.EXCH.64 URZ, [UR7+0xd8], UR10 ;  /* 0x0000d80a07ff75b2 */ /* 0x0002620008000100 */
[----:B------:R1:W1:Y:S01]  /*0900*/  SYNCS.EXCH.64 URZ, [UR7+0xf8], UR4 ;  /* 0x0000f80407ff75b2 */ /* 0x0002620008000100 */
[----:B------:R-:W-:Y:S01]  /*0910*/  NOP ;  /* 0x0000000000007918 */ /* 0x000fe20000000000 */
.L_x_11:
[----:B------:R-:W3:Y:S01]  /*0920*/  SHFL.IDX PT, R2, R103, RZ, 0x1f ;  /* 0x00001fff67027589 */ /* 0x000ee200000e0000 */
[----:B------:R-:W-:Y:S01]  /*0930*/  NOP ;  /* 0x0000000000007918 */ /* 0x000fe20000000000 */
[----:B---3--:R-:W-:-:S13]  /*0940*/  ISETP.NE.AND P0, PT, R2, 0x3, PT ;  /* 0x000000030200780c */ /* 0x008fda0003f05270 */
[----:B------:R-:W-:Y:S05]  /*0950*/  @P0 BRA `(.L_x_12) ;  /* 0x0000000000300947 */ /* 0x000fea0003800000 */
[----:B-1----:R-:W1:Y:S01]  /*0960*/  S2UR UR5, SR_CgaCtaId ;  /* 0x00000000000579c3 */ /* 0x002e620000008800 */
[----:B------:R-:W-:Y:S01]  /*0970*/  UMOV UR7, 0x400 ;  /* 0x0000040000077882 */ /* 0x000fe20000000000 */
[----:B------:R-:W-:Y:S01]  /*0980*/  UMOV UR4, 0x20 ;  /* 0x0000002000047882 */ /* 0x000fe20000000000 */
[----:B------:R-:W-:Y:S01]  /*0990*/  ELECT P0, URZ, PT ;  /* 0x0000000000ff782f */ /* 0x000fe20003800000 */
[----:B------:R-:W-:-:S04]  /*09a0*/  UIADD3 UR10, UPT, UPT, -UR4, 0x100000, URZ ;  /* 0x00100000040a7890 */ /* 0x000fc8000fffe1ff */
[----:B------:R-:W-:Y:S02]  /*09b0*/  USHF.L.U32 UR11, UR10, 0xb, URZ ;  /* 0x0000000b0a0b7899 */ /* 0x000fe400080006ff */
[----:B------:R-:W-:Y:S02]  /*09c0*/  USHF.L.U32 UR10, UR10, 0x1, URZ ;  /* 0x000000010a0a7899 */ /* 0x000fe400080006ff */
[----:B-1----:R-:W-:Y:S01]  /*09d0*/  ULEA UR5, UR5, UR7, 0x18 ;  /* 0x0000000705057291 */ /* 0x002fe2000f8ec0ff */
[----:B------:R-:W1:Y:S11]  /*09e0*/  FENCE.VIEW.ASYNC.S ;  /* 0x00000000000073c6 */ /* 0x000e760000000000 */
[----:B-1----:R3:W1:Y:S01]  /*09f0*/  SYNCS.EXCH.64 URZ, [UR5+0x100], UR10 ;  /* 0x0001000a05ff75b2 */ /* 0x0026620008000100 */
[----:B------:R3:W1:Y:S02]  /*0a00*/  SYNCS.EXCH.64 URZ, [UR5+0x108], UR10 ;  /* 0x0001080a05ff75b2 */ /* 0x0006640008000100 */
[----:B---3--:R-:W-:Y:S01]  /*0a10*/  NOP ;  /* 0x0000000000007918 */ /* 0x008fe20000000000 */
.L_x_12:
[----:B------:R-:W3:Y:S01]  /*0a20*/  SHFL.IDX PT, R2, R103, RZ, 0x1f ;  /* 0x00001fff67027589 */ /* 0x000ee200000e0000 */
[----:B------:R-:W-:Y:S01]  /*0a30*/  NOP ;  /* 0x0000000000007918 */ /* 0x000fe20000000000 */
[----:B---3--:R-:W-:-:S13]  /*0a40*/  ISETP.NE.AND P0, PT, R2, 0x4, PT ;  /* 0x000000040200780c */ /* 0x008fda0003f05270 */
[----:B------:R-:W-:Y:S05]  /*0a50*/  @P0 BRA `(.L_x_13) ;  /* 0x0000000000440947 */ /* 0x000fea0003800000 */
[----:B-1----:R-:W1:Y:S01]  /*0a60*/  S2UR UR5, SR_CgaCtaId ;  /* 0x00000000000579c3 */ /* 0x002e620000008800 */
[----:B------:R-:W-:Y:S01]  /*0a70*/  UMOV UR9, 0x100 ;  /* 0x0000010000097882 */ /* 0x000fe20000000000 */
[----:B------:R-:W-:Y:S01]  /*0a80*/  UMOV UR7, 0x400 ;  /* 0x0000040000077882 */ /* 0x000fe20000000000 */
[----:B------:R-:W-:Y:S01]  /*0a90*/  USEL UR9, UR9, 0xe0, UP2 ;  /* 0x000000e009097887 */ /* 0x000fe20009000000 */
[----:B------:R-:W-:Y:S01]  /*0aa0*/  UMOV UR4, 0x1 ;  /* 0x0000000100047882 */ /* 0x000fe20000000000 */
[----:B------:R-:W-:Y:S01]  /*0ab0*/  ELECT P0, URZ, PT ;  /* 0x0000000000ff782f */ /* 0x000fe20003800000 */
[----:B------:R-:W-:-:S04]  /*0ac0*/  UIADD3 UR10, UPT, UPT, -UR4, 0x100000, URZ ;  /* 0x00100000040a7890 */ /* 0x000fc8000fffe1ff */
[----:B------:R-:W-:Y:S02]  /*0ad0*/  USHF.L.U32 UR11, UR10, 0xb, URZ ;  /* 0x0000000b0a0b7899 */ /* 0x000fe400080006ff */
[----:B------:R-:W-:Y:S02]  /*0ae0*/  USHF.L.U32 UR10, UR10, 0x1, URZ ;  /* 0x000000010a0a7899 */ /* 0x000fe400080006ff */
        /* <DEDUP_REMOVED lines=8> */
.L_x_13:
[----:B------:R-:W3:Y:S01]  /*0b70*/  SHFL.IDX PT, R2, R103, RZ, 0x1f ;  /* 0x00001fff67027589 */ /* 0x000ee200000e0000 */
[----:B------:R-:W-:Y:S01]  /*0b80*/  NOP ;  /* 0x0000000000007918 */ /* 0x000fe20000000000 */
[----:B---3--:R-:W-:-:S13]  /*0b90*/  ISETP.NE.AND P0, PT, R2, 0x5, PT ;  /* 0x000000050200780c */ /* 0x008fda0003f05270 */
[----:B------:R-:W-:Y:S05]  /*0ba0*/  @P0 BRA `(.L_x_14) ;  /* 0x0000000000480947 */ /* 0x000fea0003800000 */
[----:B-1----:R-:W1:Y:S01]  /*0bb0*/  S2UR UR7, SR_CgaCtaId ;  /* 0x00000000000779c3 */ /* 0x002e620000008800 */
        /* <DEDUP_REMOVED lines=12> */
[----:B-1----:R3:W1:Y:S01]  /*0c80*/  SYNCS.EXCH.64 URZ, [UR7+0x120], UR10 ;  /* 0x0001200a07ff75b2 */ /* 0x0026620008000100 */
[----:B------:R3:W1:Y:S01]  /*0c90*/  SYNCS.EXCH.64 URZ, [UR7+0x130], UR4 ;  /* 0x0001300407ff75b2 */ /* 0x0006620008000100 */
[----:B------:R3:W1:Y:S01]  /*0ca0*/  SYNCS.EXCH.64 URZ, [UR7+0x128], UR10 ;  /* 0x0001280a07ff75b2 */ /* 0x0006620008000100 */
[----:B------:R3:W1:Y:S02]  /*0cb0*/  SYNCS.EXCH.64 URZ, [UR7+0x138], UR4 ;  /* 0x0001380407ff75b2 */ /* 0x0006640008000100 */
[----:B---3--:R-:W-:Y:S01]  /*0cc0*/  NOP ;  /* 0x0000000000007918 */ /* 0x008fe20000000000 */
.L_x_14:
[----:B-1----:R-:W1:Y:S01]  /*0cd0*/  S2UR UR5, SR_CTAID.X ;  /* 0x00000000000579c3 */ /* 0x002e620000002500 */
[----:B------:R-:W-:-:S05]  /*0ce0*/  CS2R.32 R91, SR_CgaSize ;  /* 0x00000000005b7805 */ /* 0x000fca0000008a00 */
[----:B------:R-:W-:-:S05]  /*0cf0*/  IMAD R91, R91, -0xa0, RZ ;  /* 0xffffff605b5b7824 */ /* 0x000fca00078e02ff */
[----:B------:R-:W-:-:S14]  /*0d00*/  R2UR UR9, R91 ;  /* 0x000000005b0972ca */ /* 0x000fdc00000e0000 */
[----:B------:R-:W3:Y:S01]  /*0d10*/  LDCU UR9, c[0x0][UR9+0x2b0] ;  /* 0x00005600090977ac */ /* 0x000ee20008000800 */
[----:B------:R-:W-:Y:S01]  /*0d20*/  NOP ;  /* 0x0000000000007918 */ /* 0x000fe20000000000 */
[----:B------:R-:W-:-:S05]  /*0d30*/  CS2R.32 R91, SR_CgaSize ;  /* 0x00000000005b7805 */ /* 0x000fca0000008a00 */
[----:B------:R-:W-:-:S05]  /*0d40*/  IMAD R91, R91, -0xa0, RZ ;  /* 0xffffff605b5b7824 */ /* 0x000fca00078e02ff */
[----:B------:R-:W-:-:S14]  /*0d50*/  R2UR UR7, R91 ;  /* 0x000000005b0772ca */ /* 0x000fdc00000e0000 */
[----:B------:R-:W2:Y:S01]  /*0d60*/  LDCU UR7, c[0x0][UR7+0x2b4] ;  /* 0x00005680070777ac */ /* 0x000ea20008000800 */
[----:B------:R-:W4:Y:S08]  /*0d70*/  S2UR UR4, SR_CTAID.Y ;  /* 0x00000000000479c3 */ /* 0x000f300000002600 */
[----:B------:R-:W2:Y:S01]  /*0d80*/  LDC R10, c[0x0][0xb24] ;  /* 0x0002c900ff0a7b82 */ /* 0x000ea20000000800 */
[----:B-1----:R-:W-:-:S02]  /*0d90*/  I2FP.F32.U32 R91, UR5 ;  /* 0x00000005005b7c45 */ /* 0x002fc40008201000 */
[----:B------:R-:W-:-:S05]  /*0da0*/  CS2R.32 R3, SR_CgaSize ;  /* 0x0000000000037805 */ /* 0x000fca0000008a00 */
[----:B------:R-:W-:-:S06]  /*0db0*/  IMAD R3, R3, -0xa0, RZ ;  /* 0xffffff6003037824 */ /* 0x000fcc00078e02ff */
[----:B------:R-:W1:Y:S01]  /*0dc0*/  LDC R3, c[0x0][R3+0x2a0] ;  /* 0x0000a80003037b82 */ /* 0x000e620000000800 */
[----:B------:R-:W-:Y:S01]  /*0dd0*/  MOV R17, UR5 ;  /* 0x0000000500117c02 */ /* 0x000fe20008000f00 */
[----:B---3--:R-:W-:Y:S01]  /*0de0*/  FMUL R91, R91, UR9 ;  /* 0x000000095b5b7c20 */ /* 0x008fe20008400000 */
[----:B----4-:R-:W-:Y:S02]  /*0df0*/  I2FP.F32.U32 R90, UR4 ;  /* 0x00000004005a7c45 */ /* 0x010fe40008201000 */
[----:B------:R-:W-:-:S05]  /*0e00*/  CS2R.32 R2, SR_CgaSize ;  /* 0x0000000000027805 */ /* 0x000fca0000008a00 */
[----:B------:R-:W-:-:S06]  /*0e10*/  IMAD R2, R2, -0xa0, RZ ;  /* 0xffffff6002027824 */ /* 0x000fcc00078e02ff */
[----:B------:R-:W3:Y:S01]  /*0e20*/  LDC R2, c[0x0][R2+0x2a4] ;  /* 0x0000a90002027b82 */ /* 0x000ee20000000800 */
[----:B------:R-:W-:Y:S01]  /*0e30*/  MOV R14, UR4 ;  /* 0x00000004000e7c02 */ /* 0x000fe20008000f00 */
[----:B------:R-:W4:Y:S01]  /*0e40*/  F2I.U32.TRUNC.NTZ R91, R91 ;  /* 0x0000005b005b7305 */ /* 0x000f22000020f000 */
[----:B--2---:R-:W-:-:S05]  /*0e50*/  FMUL R90, R90, UR7 ;  /* 0x000000075a5a7c20 */ /* 0x004fca0008400000 */
[----:B------:R-:W-:Y:S01]  /*0e60*/  BAR.SYNC.DEFER_BLOCKING 0x0 ;  /* 0x0000000000007b1d */ /* 0x000fe20000010000 */
[----:B------:R-:W-:-:S05]  /*0e70*/  ISETP.GE.AND P0, PT, R10, 0x1, PT ;  /* 0x000000010a00780c */ /* 0x000fca0003f06270 */
[----:B------:R-:W2:Y:S02]  /*0e80*/  F2I.U32.TRUNC.NTZ R90, R90 ;  /* 0x0000005a005a7305 */ /* 0x000ea4000020f000 */
[----:B------:R-:W3:Y:S01]  /*0e90*/  S2UR UR57, SR_CTAID.Z ;  /* 0x00000000003979c3 */ /* 0x000ee20000002700 */
[----:B----4-:R-:W-:-:S05]  /*0ea0*/  IADD3 R91, PT, PT, -R91, RZ, RZ ;  /* 0x000000ff5b5b7210 */ /* 0x010fca0007ffe1ff */
[----:B-1----:R-:W-:Y:S01]  /*0eb0*/  IMAD R91, R3, R91, UR5 ;  /* 0x00000005035b7e24 */ /* 0x002fe2000f8e025b */
[----:B--2---:R-:W-:-:S05]  /*0ec0*/  IADD3 R90, PT, PT, -R90, RZ, RZ ;  /* 0x000000ff5a5a7210 */ /* 0x004fca0007ffe1ff */
[----:B---3--:R-:W-:Y:S01]  /*0ed0*/  IMAD R90, R2, R90, UR4 ;  /* 0x00000004025a7e24 */ /* 0x008fe2000f8e025a */
[----:B------:R-:W-:Y:S06]  /*0ee0*/  @!P0 BRA `(.L_x_15) ;  /* 0x0000000000b88947 */ /* 0x000fec0003800000 */
[----:B------:R-:W1:Y:S01]  /*0ef0*/  LDC.64 R4, c[0x0][0xb18] ;  /* 0x0002c600ff047b82 */ /* 0x000e620000000a00 */
[----:B------:R-:W-:-:S07]  /*0f00*/  ISETP.NE.AND P0, PT, R10, 0x1, PT ;  /* 0x000000010a00780c */ /* 0x000fce0003f05270 */
[----:B------:R-:W2:Y:S08]  /*0f10*/  LDC R9, c[0x0][0xb0c] ;  /* 0x0002c300ff097b82 */ /* 0x000eb00000000800 */
[----:B------:R-:W3:Y:S08]  /*0f20*/  LDC R12, c[0x0][0x370] ;  /* 0x0000dc00ff0c7b82 */ /* 0x000ef00000000800 */
[----:B------:R-:W4:Y:S01]  /*0f30*/  LDC R11, c[0x0][0x374] ;  /* 0x0000dd00ff0b7b82 */ /* 0x000f220000000800 */
[----:B-1----:R-:W-:-:S07]  /*0f40*/  ISETP.NE.AND P1, PT, R4, 0x1, PT ;  /* 0x000000010400780c */ /* 0x002fce0003f25270 */
[----:B------:R-:W3:Y:S01]  /*0f50*/  LDC.64 R6, c[0x0][0xb10] ;  /* 0x0002c400ff067b82 */ /* 0x000ee20000000a00 */
[----:B--2---:R-:W-:-:S07]  /*0f60*/  ISETP.NE.AND P2, PT, R9, 0x1, PT ;  /* 0x000000010900780c */ /* 0x004fce0003f45270 */
[----:B------:R-:W1:Y:S08]  /*0f70*/  LDC R8, c[0x0][0xb20] ;  /* 0x0002c800ff087b82 */ /* 0x000e700000000800 */
[----:B------:R-:W2:Y:S01]  /*0f80*/  LDC.64 R2, c[0x0][0xb28] ;  /* 0x0002ca00ff027b82 */ /* 0x000ea20000000a00 */
[----:B----4-:R-:W-:-:S04]  /*0f90*/  IMAD.HI.U32 R13, R11, R5, RZ ;  /* 0x000000050b0d7227 */ /* 0x010fc800078e00ff */
[----:B------:R-:W-:-:S04]  /*0fa0*/  IMAD.HI.U32 R5, R14, R5, RZ ;  /* 0x000000050e057227 */ /* 0x000fc800078e00ff */
[----:B---3--:R-:W-:-:S05]  /*0fb0*/  IMAD.HI.U32 R15, R12, R6, RZ ;  /* 0x000000060c0f7227 */ /* 0x008fca00078e00ff */
[-C--:B------:R-:W-:Y:S01]  /*0fc0*/  @P2 SHF.R.U32.HI R12, RZ, R7.reuse, R15 ;  /* 0x00000007ff0c2219 */ /* 0x080fe2000001160f */
[----:B------:R-:W-:Y:S01]  /*0fd0*/  IMAD.HI.U32 R15, R17, R6, RZ ;  /* 0x00000006110f7227 */ /* 0x000fe200078e00ff */
[-C--:B-1----:R-:W-:Y:S02]  /*0fe0*/  @P1 SHF.R.U32.HI R11, RZ, R8.reuse, R13 ;  /* 0x00000008ff0b1219 */ /* 0x082fe4000001160d */
[----:B------:R-:W-:Y:S02]  /*0ff0*/  SHF.R.U32.HI R5, RZ, R8, R5 ;  /* 0x00000008ff057219 */ /* 0x000fe40000011605 */
[----:B------:R-:W-:Y:S02]  /*1000*/  SHF.R.U32.HI R15, RZ, R7, R15 ;  /* 0x00000007ff0f7219 */ /* 0x000fe4000001160f */
[----:B------:R-:W-:Y:S01]  /*1010*/  SEL R5, R14, R5, !P1 ;  /* 0x000000050e057207 */ /* 0x000fe20004800000 */
[----:B--2---:R-:W-:Y:S01]  /*1020*/  IMAD.HI.U32 R13, R11, R2, RZ ;  /* 0x000000020b0d7227 */ /* 0x004fe200078e00ff */
[----:B------:R-:W-:-:S03]  /*1030*/  SEL R15, R17, R15, !P2 ;  /* 0x0000000f110f7207 */ /* 0x000fc60005000000 */
[----:B------:R-:W-:Y:S01]  /*1040*/  IMAD.HI.U32 R6, R12, R2, RZ ;  /* 0x000000020c067227 */ /* 0x000fe200078e00ff */
[----:B------:R-:W-:-:S04]  /*1050*/  @P0 SHF.R.U32.HI R11, RZ, R3, R13 ;  /* 0x00000003ff0b0219 */ /* 0x000fc8000001160d */
[----:B------:R-:W-:Y:S01]  /*1060*/  @P0 SHF.R.U32.HI R12, RZ, R3, R6 ;  /* 0x00000003ff0c0219 */ /* 0x000fe20000011606 */
[----:B------:R-:W-:-:S04]  /*1070*/  IMAD R11, R11, R10, RZ ;  /* 0x0000000a0b0b7224 */ /* 0x000fc800078e02ff */
[----:B------:R-:W-:Y:S01]  /*1080*/  IMAD R6, R12, R10, RZ ;  /* 0x0000000a0c067224 */ /* 0x000fe200078e02ff */
[----:B------:R-:W-:-:S04]  /*1090*/  ISETP.GE.AND P1, PT, R5, R11, PT ;  /* 0x0000000b0500720c */ /* 0x000fc80003f26270 */
[----:B------:R-:W-:Y:S01]  /*10a0*/  ISETP.GE.OR P1, PT, R15, R6, P1 ;  /* 0x000000060f00720c */ /* 0x000fe20000f26670 */
[----:B------:R-:W-:-:S05]  /*10b0*/  IMAD.HI.U32 R6, R5, R2, RZ ;  /* 0x0000000205067227 */ /* 0x000fca00078e00ff */
[----:B------:R-:W-:-:S04]  /*10c0*/  SHF.R.U32.HI R6, RZ, R3, R6 ;  /* 0x00000003ff067219 */ /* 0x000fc80000011606 */
[----:B------:R-:W-:-:S03]  /*10d0*/  SEL R6, R5, R6, !P0 ;  /* 0x0000000605067207 */ /* 0x000fc60004000000 */
[----:B------:R-:W-:Y:S01]  /*10e0*/  @!P1 IMAD.HI.U32 R7, R15, R2, RZ ;  /* 0x000000020f079227 */ /* 0x000fe200078e00ff */
[----:B------:R-:W-:-:S04]  /*10f0*/  IADD3 R2, PT, PT, -R6, RZ, RZ ;  /* 0x000000ff06027210 */ /* 0x000fc80007ffe1ff */
[----:B------:R-:W-:Y:S01]  /*1100*/  @!P1 SHF.R.U32.HI R3, RZ, R3, R7 ;  /* 0x00000003ff039219 */ /* 0x000fe20000011607 */
[----:B------:R-:W-:Y:S01]  /*1110*/  IMAD R2, R10, R2, R5 ;  /* 0x000000020a027224 */ /* 0x000fe200078e0205 */
[----:B------:R-:W-:Y:S02]  /*1120*/  IADD3 R7, PT, PT, -R5, RZ, RZ ;  /* 0x000000ff05077210 */ /* 0x000fe40007ffe1ff */
[----:B------:R-:W-:-:S03]  /*1130*/  @!P1 SEL R3, R15, R3, !P0 ;  /* 0x000000030f039207 */ /* 0x000fc60004000000 */
[----:B------:R-:W-:Y:S02]  /*1140*/  IMAD R7, R4, R7, R14 ;  /* 0x0000000704077224 */ /* 0x000fe400078e020e */
[--C-:B------:R-:W-:Y:S02]  /*1150*/  @!P1 IMAD.IADD R6, R6, 0x1, -R3.reuse ;  /* 0x0000000106069824 */ /* 0x100fe400078e0a03 */
[----:B------:R-:W-:Y:S01]  /*1160*/  @!P1 IMAD R3, R2, R12, R3 ;  /* 0x0000000c02039224 */ /* 0x000fe200078e0203 */
[----:B------:R-:W-:Y:S01]  /*1170*/  IADD3 R2, PT, PT, -R15, RZ, RZ ;  /* 0x000000ff0f027210 */ /* 0x000fe20007ffe1ff */
[----:B------:R-:W-:Y:S02]  /*1180*/  @!P1 IMAD R5, R6, R10, R15 ;  /* 0x0000000a06059224 */ /* 0x000fe400078e020f */
[----:B------:R-:W-:Y:S02]  /*1190*/  @!P1 IMAD.MOV.U32 R15, RZ, RZ, R3 ;  /* 0x000000ffff0f9224 */ /* 0x000fe400078e0003 */
[----:B------:R-:W-:-:S02]  /*11a0*/  IMAD R2, R9, R2, R17 ;  /* 0x0000000209027224 */ /* 0x000fc400078e0211 */
[----:B------:R-:W-:Y:S02]  /*11b0*/  IMAD R14, R5, R4, R7 ;  /* 0x00000004050e7224 */ /* 0x000fe400078e0207 */
[----:B------:R-:W-:Y:S02]  /*11c0*/  IMAD R17, R15, R9, R2 ;  /* 0x000000090f117224 */ /* 0x000fe400078e0202 */
.L_x_15:
[----:B------:R-:W1:Y:S01]  /*11d0*/  LDCU UR4, c[0x0][0xb30] ;  /* 0x00016600ff0477ac */ /* 0x000e620008000800 */
[----:B------:R-:W2:Y:S08]  /*11e0*/  S2UR UR45, SR_CgaCtaId ;  /* 0x00000000002d79c3 */ /* 0x000eb00000008800 */
[----:B------:R-:W3:Y:S01]  /*11f0*/  LDC R40, c[0x0][0xb24] ;  /* 0x0002c900ff287b82 */ /* 0x000ee20000000800 */
[----:B-1----:R-:W-:-:S09]  /*1200*/  UISETP.NE.AND UP1, UPT, UR4, 0x1, UPT ;  /* 0x000000010400788c */ /* 0x002fd2000bf25270 */
[----:B--2---:R-:W-:Y:S05]  /*1210*/  BRA.U UP1, `(.L_x_16) ;  /* 0x0000000101407547 */ /* 0x004fea000b800000 */
[----:B------:R-:W1:Y:S08]  /*1220*/  LDC.64 R4, c[0x0][0xb10] ;  /* 0x0002c400ff047b82 */ /* 0x000e700000000a00 */
[----:B------:R-:W2:Y:S08]  /*1230*/  LDC.64 R2, c[0x0][0xb18] ;  /* 0x0002c600ff027b82 */ /* 0x000eb00000000a00 */
[----:B------:R-:W4:Y:S08]  /*1240*/  LDC R6, c[0x0][0xb20] ;  /* 0x0002c800ff067b82 */ /* 0x000f300000000800 */
[----:B------:R-:W3:Y:S01]  /*1250*/  LDC R7, c[0x0][0xb0c] ;  /* 0x0002c300ff077b82 */ /* 0x000ee20000000800 */
[----:B-1----:R-:W-:-:S05]  /*1260*/  IMAD.HI.U32 R4, R17, R4, RZ ;  /* 0x0000000411047227 */ /* 0x002fca00078e00ff */
[----:B------:R-:W-:Y:S01]  /*1270*/  SHF.R.U32.HI R4, RZ, R5, R4 ;  /* 0x00000005ff047219 */ /* 0x000fe20000011604 */
[----:B--2---:R-:W-:Y:S01]  /*1280*/  IMAD.HI.U32 R3, R14, R3, RZ ;  /* 0x000000030e037227 */ /* 0x004fe200078e00ff */
[----:B------:R-:W-:-:S04]  /*1290*/  ISETP.NE.AND P0, PT, R2, 0x1, PT ;  /* 0x000000010200780c */ /* 0x000fc80003f05270 */
[----:B----4-:R-:W-:-:S04]  /*12a0*/  SHF.R.U32.HI R3, RZ, R6, R3 ;  /* 0x00000006ff037219 */ /* 0x010fc80000011603 */
[----:B------:R-:W-:Y:S02]  /*12b0*/  SEL R3, R14, R3, !P0 ;  /* 0x000000030e037207 */ /* 0x000fe40004000000 */
[----:B---3--:R-:W-:-:S04]  /*12c0*/  ISETP.NE.AND P1, PT, R7, 0x1, PT ;  /* 0x000000010700780c */ /* 0x008fc80003f25270 */
[----:B------:R-:W-:-:S05]  /*12d0*/  SEL R4, R17, R4, !P1 ;  /* 0x0000000411047207 */ /* 0x000fca0004800000 */
[----:B------:R-:W-:Y:S02]  /*12e0*/  IMAD.IADD R5, R3, 0x1, -R4 ;  /* 0x0000000103057824 */ /* 0x000fe400078e0a04 */
[----:B------:R-:W-:Y:S02]  /*12f0*/  IMAD.IADD R3, R4, 0x1, -R3 ;  /* 0x0000000104037824 */ /* 0x000fe400078e0a03 */
[----:B------:R-:W-:Y:S02]  /*1300*/  IMAD R17, R5, R7, R17 ;  /* 0x0000000705117224 */ /* 0x000fe400078e0211 */
[----:B------:R-:W-:-:S07]  /*1310*/  IMAD R14, R3, R2, R14 ;  /* 0x00000002030e7224 */ /* 0x000fce00078e020e */
.L_x_16:
[----:B------:R-:W-:Y:S01]  /*1320*/  BAR.SYNC.DEFER_BLOCKING 0x0 ;  /* 0x0000000000007b1d */ /* 0x000fe20000010000 */
[----:B------:R-:W-:Y:S01]  /*1330*/  UISETP.NE.AND UP1, UPT, UR8, 0x2, UPT ;  /* 0x000000020800788c */ /* 0x000fe2000bf25270 */
[----:B------:R-:W-:Y:S02]  /*1340*/  ISETP.NE.OR P5, PT, R0, 0x2, !P5 ;  /* 0x000000020000780c */ /* 0x000fe40006fa5670 */
[----:B------:R-:W-:-:S06]  /*1350*/  LOP3.LUT R2, R101, 0x1f, RZ, 0xc0, !PT ;  /* 0x0000001f65027812 */ /* 0x000fcc00078ec0ff */
[----:B------:R-:W-:Y:S05]  /*1360*/  BRA.U UP1, `(.L_x_17) ;  /* 0x0000001901e47547 */ /* 0x000fea000b800000 */
[----:B------:R-:W1:Y:S01]  /*1370*/  LDCU UR6, c[0x0][0x388] ;  /* 0x00007100ff0677ac */ /* 0x000e620008000800 */
[----:B------:R-:W2:Y:S01]  /*1380*/  LDC R10, c[0x0][0x370] ;  /* 0x0000dc00ff0a7b82 */ /* 0x000ea20000000800 */
[----:B------:R-:W-:Y:S01]  /*1390*/  PLOP3.LUT P0, PT, PT, PT, UP2, 0x80, 0x8 ;  /* 0x000000000008781c */ /* 0x000fe20003f0f028 */
[----:B------:R-:W-:Y:S01]  /*13a0*/  IMAD.MOV.U32 R13, RZ, RZ, RZ ;  /* 0x000000ffff0d7224 */ /* 0x000fe200078e00ff */
[----:B------:R-:W4:Y:S01]  /*13b0*/  LDCU UR4, c[0x0][0x38c] ;  /* 0x00007180ff0477ac */ /* 0x000f220008000800 */
[----:B------:R-:W-:Y:S02]  /*13c0*/  ISETP.EQ.OR P4, PT, R2, RZ, P5 ;  /* 0x000000ff0200720c */ /* 0x000fe40002f82670 */
[----:B------:R-:W-:Y:S01]  /*13d0*/  PLOP3.LUT P0, PT, P0, PT, PT, 0x8, 0x80 ;  /* 0x000000000080781c */ /* 0x000fe2000070e170 */
[----:B------:R-:W3:Y:S01]  /*13e0*/  LDCU UR35, c[0x0][0x390] ;  /* 0x00007200ff2377ac */ /* 0x000ee20008000800 */
[----:B------:R-:W2:Y:S01]  /*13f0*/  LDC R0, c[0x0][0x374] ;  /* 0x0000dd00ff007b82 */ /* 0x000ea20000000800 */
[----:B------:R-:W2:Y:S01]  /*1400*/  LDCU.64 UR36, c[0x0][0x348] ;  /* 0x00006900ff2477ac */ /* 0x000ea20008000a00 */
[----:B------:R-:W-:Y:S01]  /*1410*/  UMOV UR33, 0x1 ;  /* 0x0000000100217882 */ /* 0x000fe20000000000 */
[----:B------:R-:W-:Y:S01]  /*1420*/  UMOV UR32, URZ ;  /* 0x000000ff00207c82 */ /* 0x000fe20008000000 */
[----:B-1----:R-:W-:Y:S01]  /*1430*/  UIADD3 UR6, UPT, UPT, UR6, 0x1f, URZ ;  /* 0x0000001f06067890 */ /* 0x002fe2000fffe0ff */
[----:B------:R-:W-:Y:S01]  /*1440*/  UMOV UR20, URZ ;  /* 0x000000ff00147c82 */ /* 0x000fe20008000000 */
[----:B------:R-:W-:-:S02]  /*1450*/  UMOV UR31, URZ ;  /* 0x000000ff001f7c82 */ /* 0x000fc40008000000 */
[----:B------:R-:W-:-:S04]  /*1460*/  USHF.R.S32.HI UR5, URZ, 0x1f, UR6 ;  /* 0x0000001fff057899 */ /* 0x000fc80008011406 */
[----:B------:R-:W-:-:S04]  /*1470*/  ULEA.HI UR5, UR5, UR6, URZ, 0x5 ;  /* 0x0000000605057291 */ /* 0x000fc8000f8f28ff */
[----:B------:R-:W-:-:S04]  /*1480*/  USHF.R.S32.HI UR5, URZ, 0x5, UR5 ;  /* 0x00000005ff057899 */ /* 0x000fc80008011405 */
[----:B----4-:R-:W-:-:S04]  /*1490*/  UIMAD UR4, UR5, UR4, URZ ;  /* 0x00000004050472a4 */ /* 0x010fc8000f8e02ff */
[----:B---3--:R-:W-:-:S04]  /*14a0*/  UIMAD UR35, UR4, UR35, URZ ;  /* 0x00000023042372a4 */ /* 0x008fc8000f8e02ff */
[----:B------:R-:W-:Y:S02]  /*14b0*/  UISETP.NE.AND UP1, UPT, UR35, URZ, UPT ;  /* 0x000000ff2300728c */ /* 0x000fe4000bf25270 */
[----:B------:R-:W-:-:S04]  /*14c0*/  UISETP.LT.U32.AND UP0, UPT, UR35, 0xc, UPT ;  /* 0x0000000c2300788c */ /* 0x000fc8000bf01070 */
[----:B------:R-:W-:-:S04]  /*14d0*/  USEL UR34, UR35, 0xc, UP0 ;  /* 0x0000000c23227887 */ /* 0x000fc80008000000 */
[----:B------:R-:W-:Y:S02]  /*14e0*/  UIADD3 UR23, UPT, UPT, UR34, -0x1, URZ ;  /* 0xffffffff22177890 */ /* 0x000fe4000fffe0ff */
[----:B------:R-:W-:Y:S02]  /*14f0*/  @!UP1 UIADD3 UR23, UPT, UPT, UR34, URZ, URZ ;  /* 0x000000ff22179290 */ /* 0x000fe4000fffe0ff */
[----:B------:R-:W-:Y:S02]  /*1500*/  UIADD3 UR34, UPT, UPT, UR35, -UR34, URZ ;  /* 0x8000002223227290 */ /* 0x000fe4000fffe0ff */
[----:B--2---:R-:W-:-:S12]  /*1510*/  UIADD3 UR23, UPT, UPT, UR23, 0x1, URZ ;  /* 0x0000000117177890 */ /* 0x004fd8000fffe0ff */
.L_x_33:
[----:B------:R-:W1:Y:S01]  /*1520*/  S2UR UR22, SR_CgaCtaId ;  /* 0x00000000001679c3 */ /* 0x000e620000008800 */
[----:B------:R-:W-:Y:S01]  /*1530*/  UMOV UR4, 0x400 ;  /* 0x0000040000047882 */ /* 0x000fe20000000000 */
[----:B------:R-:W-:Y:S01]  /*1540*/  IMAD.U32 R2, RZ, RZ, UR33 ;  /* 0x00000021ff027e24 */ /* 0x000fe2000f8e00ff */
[----:B------:R-:W-:Y:S01]  /*1550*/  UISETP.NE.AND UP0, UPT, UR35, URZ, UPT ;  /* 0x000000ff2300728c */ /* 0x000fe2000bf05270 */
[----:B------:R-:W-:Y:S01]  /*1560*/  R2UR UR27, R14 ;  /* 0x000000000e1b72ca */ /* 0x000fe200000e0000 */
[----:B------:R-:W-:Y:S01]  /*1570*/  IMAD.SHL.U32 R17, R17, 0x80, RZ ;  /* 0x0000008011117824 */ /* 0x000fe200078e00ff */
[----:B------:R-:W-:Y:S01]  /*1580*/  UMOV UR30, URZ ;  /* 0x000000ff001e7c82 */ /* 0x000fe20008000000 */
[----:B------:R-:W-:Y:S01]  /*1590*/  SHF.L.U32 R2, R2, 0x1f, RZ ;  /* 0x0000001f02027819 */ /* 0x000fe200000006ff */
[----:B------:R-:W-:Y:S01]  /*15a0*/  UMOV UR29, URZ ;  /* 0x000000ff001d7c82 */ /* 0x000fe20008000000 */
[----:B------:R-:W-:-:S08]  /*15b0*/  UMOV UR28, URZ ;  /* 0x000000ff001c7c82 */ /* 0x000fd00008000000 */
[----:B------:R-:W-:Y:S02]  /*15c0*/  USHF.L.U32 UR27, UR27, 0x7, URZ ;  /* 0x000000071b1b7899 */ /* 0x000fe400080006ff */
[----:B-1----:R-:W-:-:S04]  /*15d0*/  ULEA UR22, UR22, UR4, 0x18 ;  /* 0x0000000416167291 */ /* 0x002fc8000f8ec0ff */
[----:B------:R-:W-:-:S09]  /*15e0*/  ULEA UR4, UR32, UR22, 0x3 ;  /* 0x0000001620047291 */ /* 0x000fd2000f8e18ff */
[----:B----4-:R1:W2:Y:S01]  /*15f0*/  SYNCS.PHASECHK.TRANS64.TRYWAIT P2, [UR4+0x60], R2 ;  /* 0x00006002ff0075a7 */ /* 0x0102a20008041104 */
[----:B---3--:R-:W-:Y:S05]  /*1600*/  BRA.U !UP0, `(.L_x_18) ;  /* 0x0000000508687547 */ /* 0x008fea000b800000 */
[----:B------:R-:W3:Y:S01]  /*1610*/  LDC.64 R8, c[0x0][0x480] ;  /* 0x00012000ff087b82 */ /* 0x000ee20000000a00 */
[----:B------:R-:W4:Y:S01]  /*1620*/  LDCU UR16, c[0x0][0x390] ;  /* 0x00007200ff1077ac */ /* 0x000f220008000800 */
[----:B------:R-:W2:Y:S06]  /*1630*/  LDCU UR17, c[0x0][0x38c] ;  /* 0x00007180ff1177ac */ /* 0x000eac0008000800 */
[----:B------:R-:W4:Y:S01]  /*1640*/  LDC.64 R6, c[0x0][0x488] ;  /* 0x00012200ff067b82 */ /* 0x000f220000000a00 */
[----:B------:R-:W2:Y:S01]  /*1650*/  LDCU.64 UR14, c[0x0][0x4b8] ;  /* 0x00009700ff0e77ac */ /* 0x000ea20008000a00 */
[----:B------:R-:W-:Y:S01]  /*1660*/  UIADD3 UR31, UPT, UPT, UR23, UR20, URZ ;  /* 0x00000014171f7290 */ /* 0x000fe2000fffe0ff */
[----:B------:R-:W-:-:S05]  /*1670*/  UMOV UR30, URZ ;  /* 0x000000ff001e7c82 */ /* 0x000fca0008000000 */
[----:B-1----:R-:W1:Y:S01]  /*1680*/  LDC.64 R2, c[0x0][0x490] ;  /* 0x00012400ff027b82 */ /* 0x002e620000000a00 */
[----:B------:R-:W-:Y:S01]  /*1690*/  UMOV UR18, UR32 ;  /* 0x0000002000127c82 */ /* 0x000fe20008000000 */
[----:B------:R-:W-:Y:S01]  /*16a0*/  UMOV UR28, URZ ;  /* 0x000000ff001c7c82 */ /* 0x000fe20008000000 */
[----:B------:R-:W-:Y:S01]  /*16b0*/  UMOV UR29, URZ ;  /* 0x000000ff001d7c82 */ /* 0x000fe20008000000 */
[----:B---3--:R-:W-:Y:S01]  /*16c0*/  IMAD.HI.U32 R9, R17, R9, RZ ;  /* 0x0000000911097227 */ /* 0x008fe200078e00ff */
[----:B------:R-:W-:-:S03]  /*16d0*/  ISETP.NE.AND P1, PT, R8, 0x1, PT ;  /* 0x000000010800780c */ /* 0x000fc60003f25270 */
[----:B------:R-:W3:Y:S01]  /*16e0*/  LDC.64 R4, c[0x0][0x4b0] ;  /* 0x00012c00ff047b82 */ /* 0x000ee20000000a00 */
[----:B----4-:R-:W-:-:S04]  /*16f0*/  SHF.R.U32.HI R6, RZ, R6, R9 ;  /* 0x00000006ff067219 */ /* 0x010fc80000011609 */
[----:B------:R-:W-:Y:S02]  /*1700*/  SEL R6, R17, R6, !P1 ;  /* 0x0000000611067207 */ /* 0x000fe40004800000 */
[----:B------:R-:W-:Y:S02]  /*1710*/  ISETP.NE.AND P1, PT, R7, 0x1, PT ;  /* 0x000000010700780c */ /* 0x000fe40003f25270 */
[C---:B------:R-:W-:Y:S01]  /*1720*/  R2UR UR4, R6.reuse ;  /* 0x00000000060472ca */ /* 0x040fe200000e0000 */
[----:B-1----:R-:W-:-:S04]  /*1730*/  IMAD.HI.U32 R2, R6, R2, RZ ;  /* 0x0000000206027227 */ /* 0x002fc800078e00ff */
[----:B------:R-:W-:Y:S01]  /*1740*/  IMAD.MOV R14, RZ, RZ, -R6 ;  /* 0x000000ffff0e7224 */ /* 0x000fe200078e0a06 */
[----:B------:R-:W-:-:S03]  /*1750*/  SHF.R.U32.HI R2, RZ, R3, R2 ;  /* 0x00000003ff027219 */ /* 0x000fc60000011602 */
[----:B------:R-:W-:Y:S01]  /*1760*/  IMAD R14, R8, R14, R17 ;  /* 0x0000000e080e7224 */ /* 0x000fe200078e0211 */
[----:B------:R-:W-:Y:S01]  /*1770*/  R2UR UR13, R2 ;  /* 0x00000000020d72ca */ /* 0x000fe200000e0000 */
[----:B------:R-:W-:Y:S01]  /*1780*/  VOTEU.ANY UP0, P1 ;  /* 0x0000000000ff7886 */ /* 0x000fe20000800100 */
[----:B------:R-:W1:Y:S01]  /*1790*/  LDC.64 R2, c[0x0][0x4d0] ;  /* 0x00013400ff027b82 */ /* 0x000e620000000a00 */
[----:B---3--:R-:W-:Y:S02]  /*17a0*/  R2UR UR8, R4 ;  /* 0x00000000040872ca */ /* 0x008fe400000e0000 */
[----:B------:R-:W-:Y:S02]  /*17b0*/  R2UR UR9, R14 ;  /* 0x000000000e0972ca */ /* 0x000fe400000e0000 */
[----:B------:R-:W-:-:S06]  /*17c0*/  R2UR UR6, R5 ;  /* 0x00000000050672ca */ /* 0x000fcc00000e0000 */
[----:B------:R-:W-:Y:S01]  /*17d0*/  USEL UR13, UR4, UR13, !UP0 ;  /* 0x0000000d040d7287 */ /* 0x000fe2000c000000 */
[----:B------:R-:W3:Y:S05]  /*17e0*/  LDCU.64 UR4, c[0x0][0x4d8] ;  /* 0x00009b00ff0477ac */ /* 0x000eea0008000a00 */
[----:B------:R-:W-:-:S04]  /*17f0*/  IMAD R9, RZ, RZ, -UR13 ;  /* 0x8000000dff097e24 */ /* 0x000fc8000f8e02ff */
[----:B------:R-:W-:Y:S01]  /*1800*/  IMAD R9, R7, R9, R6 ;  /* 0x0000000907097224 */ /* 0x000fe200078e0206 */
[----:B-1----:R-:W-:-:S04]  /*1810*/  R2UR UR11, R2 ;  /* 0x00000000020b72ca */ /* 0x002fc800000e0000 */
[----:B------:R-:W-:Y:S02]  /*1820*/  R2UR UR7, R9 ;  /* 0x00000000090772ca */ /* 0x000fe400000e0000 */
[----:B------:R-:W-:-:S07]  /*1830*/  R2UR UR12, R3 ;  /* 0x00000000030c72ca */ /* 0x000fce00000e0000 */
[----:B------:R-:W-:-:S06]  /*1840*/  UIMAD UR11, UR9, UR8, UR11 ;  /* 0x00000008090b72a4 */ /* 0x000fcc000f8e020b */
[----:B--23--:R-:W-:-:S12]  /*1850*/  UIMAD UR12, UR7, UR6, UR12 ;  /* 0x00000006070c72a4 */ /* 0x00cfd8000f8e020c */
.L_x_23:
[----:B--2---:R-:W-:Y:S01]  /*1860*/  @!P5 MOV R3, 0x4000 ;  /* 0x000040000003d802 */ /* 0x004fe20000000f00 */
[----:B------:R-:W-:Y:S01]  /*1870*/  ULEA UR9, UR18, UR22, 0x3 ;  /* 0x0000001612097291 */ /* 0x000fe2000f8e18ff */
[----:B----4-:R-:W-:Y:S11]  /*1880*/  @P2 BRA `(.L_x_19) ;  /* 0x0000000000102947 */ /* 0x010ff60003800000 */
[----:B------:R-:W-:Y:S04]  /*1890*/  MOV R4, UR33 ;  /* 0x0000002100047c02 */ /* 0x000fe80008000f00 */
[----:B------:R-:W-:Y:S04]  /*18a0*/  SHF.L.U32 R4, R4, 0x1f, RZ ;  /* 0x0000001f04047819 */ /* 0x000fe800000006ff */
[----:B------:R-:W1:Y:S02]  /*18b0*/  SYNCS.PHASECHK.TRANS64.TRYWAIT P1, [UR9+0x60], R4 ;  /* 0x00006004ff0075a7 */ /* 0x000e640008021109 */
[----:B-1----:R-:W-:Y:S05]  /*18c0*/  @!P1 BRA `(.L_x_20) ;  /* 0x0000007800ec9947 */ /* 0x002fea0003800000 */
.L_x_19:
[----:B------:R2:W-:Y:S01]  /*18d0*/  @!P5 SYNCS.ARRIVE.TRANS64 RZ, [UR9], R3 ;  /* 0x00000003ffffd9a7 */ /* 0x0005e20008000009 */
[----:B------:R-:W-:Y:S04]  /*18e0*/  BSSY.RECONVERGENT B0, `(.L_x_21) ;  /* 0x0000003000007945 */ /* 0x000fe80003800200 */
[----:B------:R-:W-:Y:S05]  /*18f0*/  @P4 BRA `(.L_x_22) ;  /* 0x0000000000044947 */ /* 0x000fea0003800000 */
[----:B------:R-:W-:Y:S05]  /*1900*/  BPT.TRAP 0x1 ;  /* 0x000000040000795c */ /* 0x000fea0000300000 */
.L_x_22:
[----:B------:R-:W-:Y:S05]  /*1910*/  BSYNC.RECONVERGENT B0 ;  /* 0x0000000000007941 */ /* 0x000fea0003800200 */
.L_x_21:
[----:B------:R-:W-:Y:S02]  /*1920*/  UIADD3 UR32, UPT, UPT, UR18, 0x1, URZ ;  /* 0x0000000112207890 */ /* 0x000fe4000fffe0ff */
[----:B------:R-:W-:Y:S02]  /*1930*/  UIMAD UR7, UR28, UR14, UR4 ;  /* 0x0000000e1c0772a4 */ /* 0x000fe4000f8e0204 */
[----:B------:R-:W-:Y:S02]  /*1940*/  UISETP.NE.AND UP0, UPT, UR32, 0xc, UPT ;  /* 0x0000000c2000788c */ /* 0x000fe4000bf05270 */
[----:B------:R-:W-:Y:S02]  /*1950*/  UIMAD UR6, UR29, UR15, UR5 ;  /* 0x0000000f1d0672a4 */ /* 0x000fe4000f8e0205 */
[----:B------:R-:W-:Y:S02]  /*1960*/  USEL UR8, URZ, 0x1, UP0 ;  /* 0x00000001ff087887 */ /* 0x000fe40008000000 */
[----:B------:R-:W-:Y:S02]  /*1970*/  USEL UR32, UR32, URZ, UP0 ;  /* 0x000000ff20207287 */ /* 0x000fe40008000000 */
[----:B------:R-:W-:Y:S02]  /*1980*/  ULOP3.LUT UR33, UR33, UR8, URZ, 0x3c, !UPT ;  /* 0x0000000821217292 */ /* 0x000fe4000f8e3cff */
[----:B------:R-:W-:Y:S02]  /*1990*/  ULEA UR8, UR32, UR22, 0x3 ;  /* 0x0000001620087291 */ /* 0x000fe4000f8e18ff */
[----:B------:R-:W-:Y:S02]  /*19a0*/  ULEA UR21, UR18, UR22, 0xd ;  /* 0x0000001612157291 */ /* 0x000fe4000f8e68ff */
[----:B------:R-:W-:Y:S01]  /*19b0*/  UIADD3 UR44, UP1, UPT, UR36, 0x80, URZ ;  /* 0x00000080242c7890 */ /* 0x000fe2000ff3e0ff */
[----:B-1----:R-:W-:Y:S01]  /*19c0*/  MOV R2, UR33 ;  /* 0x0000002100027c02 */ /* 0x002fe20008000f00 */
[----:B------:R-:W-:Y:S02]  /*19d0*/  UPRMT UR42, UR7, 0x40, UR6 ;  /* 0x00000040072a7896 */ /* 0x000fe40008000006 */
[----:B------:R-:W-:Y:S01]  /*19e0*/  UIADD3 UR24, UPT, UPT, UR21, 0x20400, URZ ;  /* 0x0002040015187890 */ /* 0x000fe2000fffe0ff */
[----:B------:R-:W-:Y:S01]  /*19f0*/  SHF.L.U32 R2, R2, 0x1f, RZ ;  /* 0x0000001f02027819 */ /* 0x000fe200000006ff */
[----:B------:R-:W-:Y:S02]  /*1a00*/  USHF.L.U32 UR10, UR30, 0x5, URZ ;  /* 0x000000051e0a7899 */ /* 0x000fe400080006ff */
[----:B------:R-:W-:Y:S01]  /*1a10*/  UIADD3.X UR45, UPT, UPT, URZ, UR37, URZ, UP1, !UPT ;  /* 0x00000025ff2d7290 */ /* 0x000fe20008ffe4ff */
[----:B------:R3:W4:Y:S01]  /*1a20*/  SYNCS.PHASECHK.TRANS64.TRYWAIT P2, [UR8+0x60], R2 ;  /* 0x00006002ff0075a7 */ /* 0x0007220008041108 */
[----:B------:R-:W-:Y:S02]  /*1a30*/  UIADD3 UR8, UPT, UPT, UR21, 0x8400, URZ ;  /* 0x0000840015087890 */ /* 0x000fe4000fffe0ff */
[----:B------:R-:W-:Y:S02]  /*1a40*/  UPRMT UR21, UR42, 0x5410, URZ ;  /* 0x000054102a157896 */ /* 0x000fe400080000ff */
[----:B------:R-:W-:Y:S02]  /*1a50*/  UIADD3 UR40, UP0, UPT, UR36, 0x180, URZ ;  /* 0x0000018024287890 */ /* 0x000fe4000ff1e0ff */
[----:B------:R-:W-:Y:S02]  /*1a60*/  UIADD3 UR19, UPT, UPT, UR28, 0x1, URZ ;  /* 0x000000011c137890 */ /* 0x000fe4000fffe0ff */
[----:B------:R-:W-:Y:S02]  /*1a70*/  UIADD3.X UR41, UPT, UPT, URZ, UR37, URZ, UP0, !UPT ;  /* 0x00000025ff297290 */ /* 0x000fe400087fe4ff */
[----:B------:R-:W-:Y:S01]  /*1a80*/  UISETP.NE.AND UP2, UPT, UR19, UR17, UPT ;  /* 0x000000111300728c */ /* 0x000fe2000bf45270 */
[----:B------:R-:W-:Y:S01]  /*1a90*/  UTMALDG.4D.IM2COL [UR8], [UR44], UR21 ;  /* 0x000000082c0073b4 */ /* 0x000fe20008058015 */
[----:B------:R-:W-:Y:S02]  /*1aa0*/  UIADD3 UR18, UPT, UPT, UR29, 0x1, URZ ;  /* 0x000000011d127890 */ /* 0x000fe4000fffe0ff */
[----:B------:R-:W-:Y:S02]  /*1ab0*/  UIADD3 UR20, UPT, UPT, UR20, 0x1, URZ ;  /* 0x0000000114147890 */ /* 0x000fe4000fffe0ff */
[----:B------:R-:W-:Y:S01]  /*1ac0*/  UIADD3 UR42, UPT, UPT, UR30, 0x1, URZ ;  /* 0x000000011e2a7890 */ /* 0x000fe2000fffe0ff */
[----:B------:R-:W-:Y:S01]  /*1ad0*/  UMOV UR38, 0x0 ;  /* 0x0000000000267882 */ /* 0x000fe20000000000 */
[----:B------:R-:W-:Y:S01]  /*1ae0*/  UMOV UR39, 0x10000000 ;  /* 0x1000000000277882 */ /* 0x000fe20000000000 */
[----:B------:R-:W-:Y:S02]  /*1af0*/  UMOV UR25, UR9 ;  /* 0x0000000900197c82 */ /* 0x000fe40008000000 */
[----:B------:R-:W-:Y:S01]  /*1b00*/  @UP2 UIADD3 UR18, UPT, UPT, UR29, URZ, URZ ;  /* 0x000000ff1d122290 */ /* 0x000fe2000fffe0ff */
[----:B------:R-:W-:Y:S03]  /*1b10*/  UMOV UR26, UR10 ;  /* 0x0000000a001a7c82 */ /* 0x000fe60008000000 */
[----:B------:R-:W-:Y:S01]  /*1b20*/  UISETP.NE.AND UP0, UPT, UR18, UR16, UPT ;  /* 0x000000101200728c */ /* 0x000fe2000bf05270 */
[----:B------:R1:W-:Y:S10]  /*1b30*/  UTMALDG.4D [UR24], [UR40], desc[UR38] ;  /* 0x00002618280075b4 */ /* 0x0003f40008019000 */
[----:B------:R-:W-:Y:S07]  /*1b40*/  @UP0 UIADD3 UR42, UPT, UPT, UR30, URZ, URZ ;  /* 0x000000ff1e2a0290 */ /* 0x000fee000fffe0ff */
[----:B------:R-:W-:Y:S01]  /*1b50*/  UMOV UR30, UR42 ;  /* 0x0000002a001e7c82 */ /* 0x000fe20008000000 */
[----:B-1----:R-:W-:Y:S02]  /*1b60*/  USEL UR29, UR18, URZ, UP0 ;  /* 0x000000ff121d7287 */ /* 0x002fe40008000000 */
[----:B------:R-:W-:Y:S02]  /*1b70*/  UISETP.NE.AND UP0, UPT, UR20, UR31, UPT ;  /* 0x0000001f1400728c */ /* 0x000fe4000bf05270 */
[----:B------:R-:W-:Y:S01]  /*1b80*/  USEL UR28, UR19, URZ, UP2 ;  /* 0x000000ff131c7287 */ /* 0x000fe20009000000 */
[----:B------:R-:W-:Y:S06]  /*1b90*/  UMOV UR18, UR32 ;  /* 0x0000002000127c82 */ /* 0x000fec0008000000 */
[----:B---3--:R-:W-:Y:S05]  /*1ba0*/  BRA.U UP0, `(.L_x_23) ;  /* 0xfffffffd002c7547 */ /* 0x008fea000b83ffff */
.L_x_18:
[----:B------:R-:W-:Y:S01]  /*1bb0*/  ULEA UR4, UR32, UR22, 0x3 ;  /* 0x0000001620047291 */ /* 0x000fe2000f8e18ff */
[----:B-1----:R-:W-:Y:S01]  /*1bc0*/  MOV R2, UR33 ;  /* 0x0000002100027c02 */ /* 0x002fe20008000f00 */
[----:B------:R-:W-:Y:S01]  /*1bd0*/  @!P0 SYNCS.ARRIVE.TRANS64.A1T0 RZ, [UR22+0x108], RZ ;  /* 0x000108ffffff89a7 */ /* 0x000fe20008100016 */
[----:B------:R-:W-:Y:S02]  /*1be0*/  UISETP.GE.AND UP0, UPT, UR34, 0x1, UPT ;  /* 0x000000012200788c */ /* 0x000fe4000bf06270 */
[----:B------:R-:W-:-:S04]  /*1bf0*/  SHF.L.U32 R2, R2, 0x1f, RZ ;  /* 0x0000001f02027819 */ /* 0x000fc800000006ff */
[----:B------:R1:W3:Y:S03]  /*1c00*/  SYNCS.PHASECHK.TRANS64.TRYWAIT P1, [UR4+0x60], R2 ;  /* 0x00006002ff0075a7 */ /* 0x0002e60008021104 */
[----:B------:R-:W-:Y:S05]  /*1c10*/  BRA.U !UP0, `(.L_x_24) ;  /* 0x0000000508707547 */ /* 0x000fea000b800000 */
[----:B------:R-:W4:Y:S01]  /*1c20*/  LDC.64 R8, c[0x0][0x480] ;  /* 0x00012000ff087b82 */ /* 0x000f220000000a00 */
[----:B------:R-:W3:Y:S01]  /*1c30*/  LDCU UR25, c[0x0][0x390] ;  /* 0x00007200ff1977ac */ /* 0x000ee20008000800 */
[----:B------:R-:W3:Y:S06]  /*1c40*/  LDCU UR26, c[0x0][0x38c] ;  /* 0x00007180ff1a77ac */ /* 0x000eec0008000800 */
[----:B------:R-:W4:Y:S01]  /*1c50*/  LDC.64 R6, c[0x0][0x488] ;  /* 0x00012200ff067b82 */ /* 0x000f220000000a00 */
[----:B------:R-:W3:Y:S01]  /*1c60*/  LDCU.64 UR14, c[0x0][0x4b8] ;  /* 0x00009700ff0e77ac */ /* 0x000ee20008000a00 */
[----:B------:R-:W-:Y:S01]  /*1c70*/  UIADD3 UR31, UPT, UPT, UR34, UR31, URZ ;  /* 0x0000001f221f7290 */ /* 0x000fe2000fffe0ff */
[----:B------:R-:W-:-:S05]  /*1c80*/  UMOV UR40, UR34 ;  /* 0x0000002200287c82 */ /* 0x000fca0008000000 */
[----:B-12---:R-:W1:Y:S01]  /*1c90*/  LDC.64 R2, c[0x0][0x490] ;  /* 0x00012400ff027b82 */ /* 0x006e620000000a00 */
[----:B------:R-:W-:Y:S01]  /*1ca0*/  UMOV UR38, UR32 ;  /* 0x0000002000267c82 */ /* 0x000fe20008000000 */
[----:B----4-:R-:W-:Y:S01]  /*1cb0*/  IMAD.HI.U32 R9, R17, R9, RZ ;  /* 0x0000000911097227 */ /* 0x010fe200078e00ff */
[----:B------:R-:W-:-:S05]  /*1cc0*/  ISETP.NE.AND P0, PT, R8, 0x1, PT ;  /* 0x000000010800780c */ /* 0x000fca0003f05270 */
[----:B------:R-:W2:Y:S01]  /*1cd0*/  LDC.64 R4, c[0x0][0x4b0] ;  /* 0x00012c00ff047b82 */ /* 0x000ea20000000a00 */
[----:B------:R-:W-:-:S04]  /*1ce0*/  SHF.R.U32.HI R6, RZ, R6, R9 ;  /* 0x00000006ff067219 */ /* 0x000fc80000011609 */
        /* <DEDUP_REMOVED lines=10> */
[----:B--2---:R-:W-:Y:S02]  /*1d90*/  R2UR UR8, R4 ;  /* 0x00000000040872ca */ /* 0x004fe400000e0000 */
[----:B------:R-:W-:Y:S02]  /*1da0*/  R2UR UR9, R9 ;  /* 0x00000000090972ca */ /* 0x000fe400000e0000 */
[----:B------:R-:W-:-:S06]  /*1db0*/  R2UR UR6, R5 ;  /* 0x00000000050672ca */ /* 0x000fcc00000e0000 */
[----:B------:R-:W-:Y:S01]  /*1dc0*/  USEL UR13, UR4, UR13, !UP0 ;  /* 0x0000000d040d7287 */ /* 0x000fe2000c000000 */
[----:B------:R-:W2:Y:S05]  /*1dd0*/  LDCU.64 UR4, c[0x0][0x4d8] ;  /* 0x00009b00ff0477ac */ /* 0x000eaa0008000a00 */
[----:B------:R-:W-:-:S04]  /*1de0*/  IMAD R14, RZ, RZ, -UR13 ;  /* 0x8000000dff0e7e24 */ /* 0x000fc8000f8e02ff */
[----:B------:R-:W-:Y:S01]  /*1df0*/  IMAD R14, R7, R14, R6 ;  /* 0x0000000e070e7224 */ /* 0x000fe200078e0206 */
[----:B-1----:R-:W-:-:S04]  /*1e00*/  R2UR UR11, R2 ;  /* 0x00000000020b72ca */ /* 0x002fc800000e0000 */
[----:B------:R-:W-:Y:S02]  /*1e10*/  R2UR UR7, R14 ;  /* 0x000000000e0772ca */ /* 0x000fe400000e0000 */
[----:B------:R-:W-:-:S07]  /*1e20*/  R2UR UR12, R3 ;  /* 0x00000000030c72ca */ /* 0x000fce00000e0000 */
[----:B------:R-:W-:-:S06]  /*1e30*/  UIMAD UR11, UR9, UR8, UR11 ;  /* 0x00000008090b72a4 */ /* 0x000fcc000f8e020b */
[----:B--23--:R-:W-:-:S12]  /*1e40*/  UIMAD UR12, UR7, UR6, UR12 ;  /* 0x00000006070c72a4 */ /* 0x00cfd8000f8e020c */
.L_x_29:
[----:B--2---:R-:W-:Y:S01]  /*1e50*/  @!P5 MOV R3, 0x4000 ;  /* 0x000040000003d802 */ /* 0x004fe20000000f00 */
[----:B------:R-:W-:Y:S01]  /*1e60*/  ULEA UR9, UR38, UR22, 0x3 ;  /* 0x0000001626097291 */ /* 0x000fe2000f8e18ff */
[----:B---3--:R-:W-:Y:S11]  /*1e70*/  @P1 BRA `(.L_x_25) ;  /* 0x0000000000101947 */ /* 0x008ff60003800000 */
[----:B------:R-:W-:Y:S04]  /*1e80*/  MOV R4, UR33 ;  /* 0x0000002100047c02 */ /* 0x000fe80008000f00 */
[----:B------:R-:W-:Y:S04]  /*1e90*/  SHF.L.U32 R4, R4, 0x1f, RZ ;  /* 0x0000001f04047819 */ /* 0x000fe800000006ff */
[----:B------:R-:W1:Y:S02]  /*1ea0*/  SYNCS.PHASECHK.TRANS64.TRYWAIT P0, [UR9+0x60], R4 ;  /* 0x00006004ff0075a7 */ /* 0x000e640008001109 */
[----:B-1----:R-:W-:Y:S05]  /*1eb0*/  @!P0 BRA `(.L_x_26) ;  /* 0x0000007400888947 */ /* 0x002fea0003800000 */
.L_x_25:
[----:B------:R2:W-:Y:S01]  /*1ec0*/  @!P5 SYNCS.ARRIVE.TRANS64 RZ, [UR9], R3 ;  /* 0x00000003ffffd9a7 */ /* 0x0005e20008000009 */
[----:B------:R-:W-:Y:S04]  /*1ed0*/  BSSY.RECONVERGENT B0, `(.L_x_27) ;  /* 0x0000003000007945 */ /* 0x000fe80003800200 */
[----:B------:R-:W-:Y:S05]  /*1ee0*/  @P4 BRA `(.L_x_28) ;  /* 0x0000000000044947 */ /* 0x000fea0003800000 */
[----:B------:R-:W-:Y:S05]  /*1ef0*/  BPT.TRAP 0x1 ;  /* 0x000000040000795c */ /* 0x000fea0000300000 */
.L_x_28:
[----:B------:R-:W-:Y:S05]  /*1f00*/  BSYNC.RECONVERGENT B0 ;  /* 0x0000000000007941 */ /* 0x000fea0003800200 */
.L_x_27:
        /* <DEDUP_REMOVED lines=8> */
[----:B------:R-:W-:Y:S02]  /*1f90*/  UIADD3 UR39, UPT, UPT, UR28, 0x1, URZ ;  /* 0x000000011c277890 */ /* 0x000fe4000fffe0ff */
[----:B------:R-:W-:Y:S01]  /*1fa0*/  UIADD3 UR46, UP1, UPT, UR36, 0x80, URZ ;  /* 0x00000080242e7890 */ /* 0x000fe2000ff3e0ff */
[----:B-1----:R-:W-:Y:S01]  /*1fb0*/  MOV R2, UR33 ;  /* 0x0000002100027c02 */ /* 0x002fe20008000f00 */
[----:B------:R-:W-:Y:S02]  /*1fc0*/  ULEA UR16, UR38, UR22, 0xd ;  /* 0x0000001626107291 */ /* 0x000fe4000f8e68ff */
[----:B------:R-:W-:Y:S01]  /*1fd0*/  UPRMT UR41, UR6, 0x40, UR7 ;  /* 0x0000004006297896 */ /* 0x000fe20008000007 */
[----:B------:R-:W-:Y:S01]  /*1fe0*/  SHF.L.U32 R2, R2, 0x1f, RZ ;  /* 0x0000001f02027819 */ /* 0x000fe200000006ff */
[----:B------:R-:W-:Y:S02]  /*1ff0*/  UISETP.NE.AND UP2, UPT, UR39, UR26, UPT ;  /* 0x0000001a2700728c */ /* 0x000fe4000bf45270 */
[----:B------:R-:W-:Y:S01]  /*2000*/  USHF.L.U32 UR10, UR30, 0x5, URZ ;  /* 0x000000051e0a7899 */ /* 0x000fe200080006ff */
[----:B------:R1:W3:Y:S01]  /*2010*/  SYNCS.PHASECHK.TRANS64.TRYWAIT P1, [UR8+0x60], R2 ;  /* 0x00006002ff0075a7 */ /* 0x0002e20008021108 */
[----:B------:R-:W-:Y:S02]  /*2020*/  UIADD3.X UR47, UPT, UPT, URZ, UR37, URZ, UP1, !UPT ;  /* 0x00000025ff2f7290 */ /* 0x000fe40008ffe4ff */
[----:B------:R-:W-:Y:S02]  /*2030*/  UIADD3 UR8, UPT, UPT, UR16, 0x8400, URZ ;  /* 0x0000840010087890 */ /* 0x000fe4000fffe0ff */
[----:B------:R-:W-:Y:S02]  /*2040*/  UPRMT UR48, UR41, 0x5410, URZ ;  /* 0x0000541029307896 */ /* 0x000fe400080000ff */
[----:B------:R-:W-:Y:S02]  /*2050*/  UIADD3 UR44, UP0, UPT, UR36, 0x180, URZ ;  /* 0x00000180242c7890 */ /* 0x000fe4000ff1e0ff */
[----:B------:R-:W-:Y:S02]  /*2060*/  UIADD3 UR16, UPT, UPT, UR16, 0x20400, URZ ;  /* 0x0002040010107890 */ /* 0x000fe4000fffe0ff */
[----:B------:R-:W-:Y:S02]  /*2070*/  UIADD3.X UR45, UPT, UPT, URZ, UR37, URZ, UP0, !UPT ;  /* 0x00000025ff2d7290 */ /* 0x000fe400087fe4ff */
[----:B------:R-:W-:Y:S01]  /*2080*/  UIADD3 UR38, UPT, UPT, UR29, 0x1, URZ ;  /* 0x000000011d267890 */ /* 0x000fe2000fffe0ff */
[----:B------:R1:W-:Y:S01]  /*2090*/  UTMALDG.4D.IM2COL [UR8], [UR46], UR48 ;  /* 0x000000082e0073b4 */ /* 0x0003e20008058030 */
[----:B------:R-:W-:Y:S02]  /*20a0*/  @UP2 UIADD3 UR38, UPT, UPT, UR29, URZ, URZ ;  /* 0x000000ff1d262290 */ /* 0x000fe4000fffe0ff */
[----:B------:R-:W-:Y:S02]  /*20b0*/  UIADD3 UR41, UPT, UPT, UR30, 0x1, URZ ;  /* 0x000000011e297890 */ /* 0x000fe4000fffe0ff */
[----:B------:R-:W-:Y:S02]  /*20c0*/  UISETP.NE.AND UP0, UPT, UR38, UR25, UPT ;  /* 0x000000192600728c */ /* 0x000fe4000bf05270 */
[----:B------:R-:W-:Y:S01]  /*20d0*/  UIADD3 UR49, UPT, UPT, UR40, -0x1, URZ ;  /* 0xffffffff28317890 */ /* 0x000fe2000fffe0ff */
[----:B------:R-:W-:Y:S01]  /*20e0*/  UMOV UR42, 0x0 ;  /* 0x00000000002a7882 */ /* 0x000fe20000000000 */
[----:B------:R-:W-:Y:S01]  /*20f0*/  UMOV UR43, 0x10000000 ;  /* 0x10000000002b7882 */ /* 0x000fe20000000000 */
[----:B------:R-:W-:Y:S01]  /*2100*/  UMOV UR19, UR27 ;  /* 0x0000001b00137c82 */ /* 0x000fe20008000000 */
[----:B------:R-:W-:Y:S01]  /*2110*/  UMOV UR20, UR28 ;  /* 0x0000001c00147c82 */ /* 0x000fe20008000000 */
[----:B------:R-:W-:Y:S01]  /*2120*/  USEL UR28, UR39, URZ, UP2 ;  /* 0x000000ff271c7287 */ /* 0x000fe20009000000 */
[----:B------:R-:W-:Y:S03]  /*2130*/  UMOV UR21, UR29 ;  /* 0x0000001d00157c82 */ /* 0x000fe60008000000 */
[----:B------:R-:W-:Y:S02]  /*2140*/  @UP0 UIADD3 UR41, UPT, UPT, UR30, URZ, URZ ;  /* 0x000000ff1e290290 */ /* 0x000fe4000fffe0ff */
[----:B------:R-:W-:Y:S01]  /*2150*/  USEL UR29, UR38, URZ, UP0 ;  /* 0x000000ff261d7287 */ /* 0x000fe20008000000 */
[----:B------:R-:W-:Y:S01]  /*2160*/  UMOV UR17, UR9 ;  /* 0x0000000900117c82 */ /* 0x000fe20008000000 */
[----:B------:R-:W-:Y:S01]  /*2170*/  UMOV UR18, UR10 ;  /* 0x0000000a00127c82 */ /* 0x000fe20008000000 */
[----:B------:R-:W-:Y:S01]  /*2180*/  UISETP.GT.U32.AND UP0, UPT, UR40, 0x1, UPT ;  /* 0x000000012800788c */ /* 0x000fe2000bf04070 */
[----:B------:R1:W-:Y:S01]  /*2190*/  UTMALDG.4D [UR16], [UR44], desc[UR42] ;  /* 0x00002a102c0075b4 */ /* 0x0003e20008019000 */
[----:B------:R-:W-:Y:S01]  /*21a0*/  UMOV UR38, UR32 ;  /* 0x0000002000267c82 */ /* 0x000fe20008000000 */
[----:B------:R-:W-:Y:S01]  /*21b0*/  UMOV UR40, UR49 ;  /* 0x0000003100287c82 */ /* 0x000fe20008000000 */
[----:B------:R-:W-:Y:S05]  /*21c0*/  UMOV UR30, UR41 ;  /* 0x00000029001e7c82 */ /* 0x000fea0008000000 */
[----:B-1----:R-:W-:Y:S05]  /*21d0*/  BRA.U UP0, `(.L_x_29) ;  /* 0xfffffffd001c7547 */ /* 0x002fea000b83ffff */
.L_x_24:
[----:B--2---:R-:W-:Y:S01]  /*21e0*/  SHF.L.U32 R3, R13, 0x1f, RZ ;  /* 0x0000001f0d037819 */ /* 0x004fe200000006ff */
[----:B------:R-:W-:-:S03]  /*21f0*/  NOP ;  /* 0x0000000000007918 */ /* 0x000fc60000000000 */
[----:B------:R-:W2:Y:S02]  /*2200*/  SYNCS.PHASECHK.TRANS64.TRYWAIT P0, [UR22+0x110], R3 ;  /* 0x00011003ff0075a7 */ /* 0x000ea40008001116 */
[----:B--2---:R-:W-:Y:S05]  /*2210*/  @!P0 BRA `(.L_x_30) ;  /* 0x0000007000c88947 */ /* 0x004fea0003800000 */
.L_x_135:
[----:B------:R-:W2:Y:S01]  /*2220*/  LDS.128 R4, [UR22+0x150] ;  /* 0x00015016ff047984 */ /* 0x000ea20008000c00 */
[----:B------:R-:W-:Y:S01]  /*2230*/  UIADD3 UR4, UPT, UPT, UR22, 0x118, URZ ;  /* 0x0000011816047890 */ /* 0x000fe2000fffe0ff */
[----:B------:R-:W-:Y:S01]  /*2240*/  ISETP.GE.AND P0, PT, R40, 0x1, PT ;  /* 0x000000012800780c */ /* 0x000fe20003f06270 */
[----:B------:R-:W-:Y:S01]  /*2250*/  @!PT LDS RZ, [RZ] ;  /* 0x00000000fffff984 */ /* 0x000fe20000000800 */
[----:B------:R-:W-:Y:S01]  /*2260*/  @!PT LDS RZ, [RZ] ;  /* 0x00000000fffff984 */ /* 0x000fe20000000800 */
[----:B------:R-:W-:Y:S01]  /*2270*/  @!PT LDS RZ, [RZ] ;  /* 0x00000000fffff984 */ /* 0x000fe20000000800 */
[----:B------:R-:W-:Y:S01]  /*2280*/  @!PT LDS RZ, [RZ] ;  /* 0x00000000fffff984 */ /* 0x000fe20000000800 */
[----:B------:R1:W-:Y:S06]  /*2290*/  MEMBAR.ALL.CTA ;  /* 0x0000000000007992 */ /* 0x0003ec0000008000 */
[----:B-1----:R-:W1:Y:S01]  /*22a0*/  FENCE.VIEW.ASYNC.S ;  /* 0x00000000000073c6 */ /* 0x002e620000000000 */
[----:B------:R-:W-:-:S09]  /*22b0*/  UPRMT UR4, URZ, 0x654, UR4 ;  /* 0x00000654ff047896 */ /* 0x000fd20008000004 */
[----:B-1----:R-:W-:Y:S01]  /*22c0*/  SYNCS.ARRIVE.TRANS64.RED.A1T0 RZ, [UR4], RZ ;  /* 0x000000ffffff79a7 */ /* 0x002fe20008100404 */
[----:B--2---:R-:W-:-:S13]  /*22d0*/  LOP3.LUT P3, RZ, R6, 0x1, RZ, 0xc0, !PT ;  /* 0x0000000106ff7812 */ /* 0x004fda000786c0ff */
[----:B------:R-:W-:Y:S02]  /*22e0*/  @P3 MOV R12, R4 ;  /* 0x00000004000c3202 */ /* 0x000fe40000000f00 */
[----:B------:R-:W-:Y:S01]  /*22f0*/  @P3 LOP3.LUT R11, R5, 0xffff, RZ, 0xc0, !PT ;  /* 0x0000ffff050b3812 */ /* 0x000fe200078ec0ff */
[----:B------:R-:W-:Y:S06]  /*2300*/  @!P0 BRA `(.L_x_31) ;  /* 0x0000000000b88947 */ /* 0x000fec0003800000 */
[----:B------:R-:W1:Y:S01]  /*2310*/  LDC.64 R4, c[0x0][0xb18] ;  /* 0x0002c600ff047b82 */ /* 0x000e620000000a00 */
[----:B----4-:R-:W-:-:S07]  /*2320*/  ISETP.NE.AND P2, PT, R40, 0x1, PT ;  /* 0x000000012800780c */ /* 0x010fce0003f45270 */
[----:B------:R-:W2:Y:S08]  /*2330*/  LDC.64 R6, c[0x0][0xb10] ;  /* 0x0002c400ff067b82 */ /* 0x000eb00000000a00 */
[----:B------:R-:W4:Y:S08]  /*2340*/  LDC R8, c[0x0][0xb20] ;  /* 0x0002c800ff087b82 */ /* 0x000f300000000800 */
[----:B------:R-:W3:Y:S01]  /*2350*/  LDC R9, c[0x0][0xb0c] ;  /* 0x0002c300ff097b82 */ /* 0x000ee20000000800 */
[----:B-1----:R-:W-:Y:S01]  /*2360*/  IMAD.HI.U32 R15, R0, R5, RZ ;  /* 0x00000005000f7227 */ /* 0x002fe200078e00ff */
[----:B------:R-:W-:-:S03]  /*2370*/  ISETP.NE.AND P0, PT, R4, 0x1, PT ;  /* 0x000000010400780c */ /* 0x000fc60003f05270 */
[----:B------:R-:W-:-:S03]  /*2380*/  IMAD.HI.U32 R5, R11, R5, RZ ;  /* 0x000000050b057227 */ /* 0x000fc600078e00ff */
[----:B------:R-:W1:Y:S01]  /*2390*/  LDC.64 R2, c[0x0][0xb28] ;  /* 0x0002ca00ff027b82 */ /* 0x000e620000000a00 */
[----:B--2---:R-:W-:-:S04]  /*23a0*/  IMAD.HI.U32 R16, R10, R6, RZ ;  /* 0x000000060a107227 */ /* 0x004fc800078e00ff */
[----:B------:R-:W-:Y:S01]  /*23b0*/  IMAD.HI.U32 R17, R12, R6, RZ ;  /* 0x000000060c117227 */ /* 0x000fe200078e00ff */
[----:B------:R-:W-:Y:S02]  /*23c0*/  SHF.R.U32.HI R16, RZ, R7, R16 ;  /* 0x00000007ff107219 */ /* 0x000fe40000011610 */
[-C--:B----4-:R-:W-:Y:S02]  /*23d0*/  SHF.R.U32.HI R15, RZ, R8.reuse, R15 ;  /* 0x00000008ff0f7219 */ /* 0x090fe4000001160f */
[----:B------:R-:W-:Y:S02]  /*23e0*/  SHF.R.U32.HI R5, RZ, R8, R5 ;  /* 0x00000008ff057219 */ /* 0x000fe40000011605 */
[----:B------:R-:W-:Y:S02]  /*23f0*/  SEL R15, R0, R15, !P0 ;  /* 0x0000000f000f7207 */ /* 0x000fe40004000000 */
[----:B------:R-:W-:Y:S02]  /*2400*/  SHF.R.U32.HI R17, RZ, R7, R17 ;  /* 0x00000007ff117219 */ /* 0x000fe40000011611 */
[----:B---3--:R-:W-:-:S02]  /*2410*/  ISETP.NE.AND P1, PT, R9, 0x1, PT ;  /* 0x000000010900780c */ /* 0x008fc40003f25270 */
[----:B------:R-:W-:Y:S02]  /*2420*/  SEL R5, R11, R5, !P0 ;  /* 0x000000050b057207 */ /* 0x000fe40004000000 */
[----:B------:R-:W-:Y:S02]  /*2430*/  SEL R16, R10, R16, !P1 ;  /* 0x000000100a107207 */ /* 0x000fe40004800000 */
[----:B------:R-:W-:Y:S01]  /*2440*/  SEL R17, R12, R17, !P1 ;  /* 0x000000110c117207 */ /* 0x000fe20004800000 */
[----:B-1----:R-:W-:-:S04]  /*2450*/  IMAD.HI.U32 R14, R15, R2, RZ ;  /* 0x000000020f0e7227 */ /* 0x002fc800078e00ff */
        /* <DEDUP_REMOVED lines=10> */
[----:B------:R-:W-:-:S04]  /*2500*/  @!P0 IMAD.HI.U32 R7, R17, R2, RZ ;  /* 0x0000000211078227 */ /* 0x000fc800078e00ff */
[----:B------:R-:W-:Y:S01]  /*2510*/  IMAD.MOV R2, RZ, RZ, -R6 ;  /* 0x000000ffff027224 */ /* 0x000fe200078e0a06 */
[----:B------:R-:W-:Y:S02]  /*2520*/  @!P0 SHF.R.U32.HI R3, RZ, R3, R7 ;  /* 0x00000003ff038219 */ /* 0x000fe40000011607 */
[----:B------:R-:W-:Y:S01]  /*2530*/  IADD3 R7, PT, PT, -R5, RZ, RZ ;  /* 0x000000ff05077210 */ /* 0x000fe20007ffe1ff */
[----:B------:R-:W-:Y:S01]  /*2540*/  IMAD R2, R40, R2, R5 ;  /* 0x0000000228027224 */ /* 0x000fe200078e0205 */
        /* <DEDUP_REMOVED lines=10> */
.L_x_31:
[----:B------:R-:W1:Y:S02]  /*25f0*/  LDCU UR4, c[0x0][0xb30] ;  /* 0x00016600ff0477ac */ /* 0x000e640008000800 */
[----:B-1----:R-:W-:-:S09]  /*2600*/  UISETP.NE.AND UP0, UPT, UR4, 0x1, UPT ;  /* 0x000000010400788c */ /* 0x002fd2000bf05270 */
[----:B------:R-:W-:Y:S05]  /*2610*/  BRA.U UP0, `(.L_x_32) ;  /* 0x0000000100407547 */ /* 0x000fea000b800000 */
[----:B------:R-:W1:Y:S08]  /*2620*/  LDC.64 R4, c[0x0][0xb10] ;  /* 0x0002c400ff047b82 */ /* 0x000e700000000a00 */
[----:B------:R-:W2:Y:S08]  /*2630*/  LDC.64 R2, c[0x0][0xb18] ;  /* 0x0002c600ff027b82 */ /* 0x000eb00000000a00 */
[----:B------:R-:W3:Y:S08]  /*2640*/  LDC R6, c[0x0][0xb20] ;  /* 0x0002c800ff067b82 */ /* 0x000ef00000000800 */
[----:B------:R-:W4:Y:S01]  /*2650*/  LDC R7, c[0x0][0xb0c] ;  /* 0x0002c300ff077b82 */ /* 0x000f220000000800 */
[----:B-1----:R-:W-:-:S05]  /*2660*/  IMAD.HI.U32 R4, R12, R4, RZ ;  /* 0x000000040c047227 */ /* 0x002fca00078e00ff */
[----:B------:R-:W-:Y:S01]  /*2670*/  SHF.R.U32.HI R4, RZ, R5, R4 ;  /* 0x00000005ff047219 */ /* 0x000fe20000011604 */
[----:B--2---:R-:W-:Y:S01]  /*2680*/  IMAD.HI.U32 R3, R11, R3, RZ ;  /* 0x000000030b037227 */ /* 0x004fe200078e00ff */
[----:B------:R-:W-:-:S04]  /*2690*/  ISETP.NE.AND P0, PT, R2, 0x1, PT ;  /* 0x000000010200780c */ /* 0x000fc80003f05270 */
[----:B---3--:R-:W-:-:S04]  /*26a0*/  SHF.R.U32.HI R3, RZ, R6, R3 ;  /* 0x00000006ff037219 */ /* 0x008fc80000011603 */
[----:B------:R-:W-:Y:S02]  /*26b0*/  SEL R3, R11, R3, !P0 ;  /* 0x000000030b037207 */ /* 0x000fe40004000000 */
[----:B----4-:R-:W-:-:S04]  /*26c0*/  ISETP.NE.AND P1, PT, R7, 0x1, PT ;  /* 0x000000010700780c */ /* 0x010fc80003f25270 */
[----:B------:R-:W-:-:S05]  /*26d0*/  SEL R4, R12, R4, !P1 ;  /* 0x000000040c047207 */ /* 0x000fca0004800000 */
[----:B------:R-:W-:Y:S02]  /*26e0*/  IMAD.IADD R5, R3, 0x1, -R4 ;  /* 0x0000000103057824 */ /* 0x000fe400078e0a04 */
[----:B------:R-:W-:Y:S02]  /*26f0*/  IMAD.IADD R3, R4, 0x1, -R3 ;  /* 0x0000000104037824 */ /* 0x000fe400078e0a03 */
[----:B------:R-:W-:Y:S02]  /*2700*/  IMAD R12, R5, R7, R12 ;  /* 0x00000007050c7224 */ /* 0x000fe400078e020c */
[----:B------:R-:W-:-:S07]  /*2710*/  IMAD R11, R3, R2, R11 ;  /* 0x00000002030b7224 */ /* 0x000fce00078e020b */
.L_x_32:
[----:B------:R-:W-:Y:S01]  /*2720*/  UMOV UR20, UR31 ;  /* 0x0000001f00147c82 */ /* 0x000fe20008000000 */
[----:B------:R-:W-:Y:S01]  /*2730*/  PLOP3.LUT P0, PT, PT, PT, PT, 0x80, 0x8 ;  /* 0x000000000008781c */ /* 0x000fe20003f0f070 */
[----:B------:R-:W-:Y:S01]  /*2740*/  IMAD.IADD R17, R12, 0x1, R91 ;  /* 0x000000010c117824 */ /* 0x000fe200078e025b */
[----:B------:R-:W-:Y:S01]  /*2750*/  LOP3.LUT R13, R13, 0x1, RZ, 0x3c, !PT ;  /* 0x000000010d0d7812 */ /* 0x000fe200078e3cff */
[----:B------:R-:W-:Y:S01]  /*2760*/  IMAD.IADD R14, R11, 0x1, R90 ;  /* 0x000000010b0e7824 */ /* 0x000fe200078e025a */
[----:B------:R-:W-:Y:S09]  /*2770*/  @P3 BRA `(.L_x_33) ;  /* 0xffffffec00683947 */ /* 0x000ff2000383ffff */
[----:B------:R-:W-:Y:S01]  /*2780*/  UIADD3 UR22, UPT, UPT, UR22, 0x60, URZ ;  /* 0x0000006016167890 */ /* 0x000fe2000fffe0ff */
[----:B------:R-:W-:-:S03]  /*2790*/  MOV R2, UR33 ;  /* 0x0000002100027c02 */ /* 0x000fc60008000f00 */
[----:B------:R-:W-:Y:S01]  /*27a0*/  ULEA UR4, UR32, UR22, 0x3 ;  /* 0x0000001620047291 */ /* 0x000fe2000f8e18ff */
[----:B------:R-:W-:-:S08]  /*27b0*/  SHF.L.U32 R2, R2, 0x1f, RZ ;  /* 0x0000001f02027819 */ /* 0x000fd000000006ff */
[----:B------:R-:W1:Y:S02]  /*27c0*/  SYNCS.PHASECHK.TRANS64.TRYWAIT P0, [UR4], R2 ;  /* 0x00000002ff0075a7 */ /* 0x000e640008001104 */
[----:B-1----:R-:W-:Y:S05]  /*27d0*/  @!P0 BRA `(.L_x_34) ;  /* 0x0000006c00708947 */ /* 0x002fea0003800000 */
.L_x_137:
[----:B------:R-:W-:-:S04]  /*27e0*/  UIADD3 UR6, UPT, UPT, UR32, 0x1, URZ ;  /* 0x0000000120067890 */ /* 0x000fc8000fffe0ff */
[----:B------:R-:W-:-:S04]  /*27f0*/  UISETP.NE.AND UP0, UPT, UR6, 0xc, UPT ;  /* 0x0000000c0600788c */ /* 0x000fc8000bf05270 */
[----:B------:R-:W-:Y:S02]  /*2800*/  USEL UR5, URZ, 0x1, UP0 ;  /* 0x00000001ff057887 */ /* 0x000fe40008000000 */
[----:B------:R-:W-:Y:S02]  /*2810*/  USEL UR6, UR6, URZ, UP0 ;  /* 0x000000ff06067287 */ /* 0x000fe40008000000 */
[----:B------:R-:W-:Y:S02]  /*2820*/  ULOP3.LUT UR5, UR33, UR5, URZ, 0x3c, !UPT ;  /* 0x0000000521057292 */ /* 0x000fe4000f8e3cff */
[----:B------:R-:W-:-:S04]  /*2830*/  ULEA UR4, UR6, UR22, 0x3 ;  /* 0x0000001606047291 */ /* 0x000fc8000f8e18ff */
[----:B-1----:R-:W-:-:S04]  /*2840*/  MOV R2, UR5 ;  /* 0x0000000500027c02 */ /* 0x002fc80008000f00 */
[----:B------:R-:W-:-:S04]  /*2850*/  SHF.L.U32 R2, R2, 0x1f, RZ ;  /* 0x0000001f02027819 */ /* 0x000fc800000006ff */
[----:B------:R-:W1:Y:S02]  /*2860*/  SYNCS.PHASECHK.TRANS64.TRYWAIT P0, [UR4], R2 ;  /* 0x00000002ff0075a7 */ /* 0x000e640008001104 */
[----:B-1----:R-:W-:Y:S05]  /*2870*/  @!P0 BRA `(.L_x_35) ;  /* 0x0000006c00608947 */ /* 0x002fea0003800000 */
.L_x_139:
        /* <DEDUP_REMOVED lines=10> */
.L_x_141:
        /* <DEDUP_REMOVED lines=10> */
.L_x_143:
        /* <DEDUP_REMOVED lines=10> */
.L_x_145:
        /* <DEDUP_REMOVED lines=10> */
.L_x_147:
        /* <DEDUP_REMOVED lines=10> */
.L_x_149:
        /* <DEDUP_REMOVED lines=10> */
.L_x_151:
        /* <DEDUP_REMOVED lines=10> */
.L_x_153:
        /* <DEDUP_REMOVED lines=10> */
.L_x_155:
        /* <DEDUP_REMOVED lines=10> */
.L_x_157:
[----:B------:R-:W-:-:S04]  /*2e20*/  UIADD3 UR6, UPT, UPT, UR6, 0x1, URZ ;  /* 0x0000000106067890 */ /* 0x000fc8000fffe0ff */
[----:B------:R-:W-:-:S04]  /*2e30*/  UISETP.NE.AND UP0, UPT, UR6, 0xc, UPT ;  /* 0x0000000c0600788c */ /* 0x000fc8000bf05270 */
[----:B------:R-:W-:Y:S02]  /*2e40*/  USEL UR4, URZ, 0x1, UP0 ;  /* 0x00000001ff047887 */ /* 0x000fe40008000000 */
[----:B------:R-:W-:Y:S02]  /*2e50*/  USEL UR6, UR6, URZ, UP0 ;  /* 0x000000ff06067287 */ /* 0x000fe40008000000 */
[----:B------:R-:W-:Y:S02]  /*2e60*/  ULOP3.LUT UR4, UR5, UR4, URZ, 0x3c, !UPT ;  /* 0x0000000405047292 */ /* 0x000fe4000f8e3cff */
[----:B------:R-:W-:-:S04]  /*2e70*/  ULEA UR6, UR6, UR22, 0x3 ;  /* 0x0000001606067291 */ /* 0x000fc8000f8e18ff */
[----:B-1----:R-:W-:Y:S02]  /*2e80*/  IMAD.U32 R2, RZ, RZ, UR4 ;  /* 0x00000004ff027e24 */ /* 0x002fe4000f8e00ff */
[----:B------:R-:W-:-:S03]  /*2e90*/  MOV R0, UR6 ;  /* 0x0000000600007c02 */ /* 0x000fc60008000f00 */
[----:B------:R-:W-:-:S07]  /*2ea0*/  SHF.L.U32 R2, R2, 0x1f, RZ ;  /* 0x0000001f02027819 */ /* 0x000fce00000006ff */
.L_x_45:
[----:B-1----:R1:W2:Y:S02]  /*2eb0*/  SYNCS.PHASECHK.TRANS64.TRYWAIT P0, [R0+URZ], R2 ;  /* 0x00000002000075a7 */ /* 0x0022a400080011ff */
[----:B--2---:R-:W-:Y:S05]  /*2ec0*/  @!P0 NANOSLEEP.SYNCS 0x989680 ;  /* 0x009896800000895d */ /* 0x004fea0003900000 */
[----:B------:R-:W2:Y:S02]  /*2ed0*/  @!P0 SYNCS.PHASECHK.TRANS64 P0, [R0+URZ], R2 ;  /* 0x00000002000085a7 */ /* 0x000ea400080010ff */
[----:B--2---:R-:W-:Y:S05]  /*2ee0*/  @P0 EXIT ;  /* 0x000000000000094d */ /* 0x004fea0003800000 */
[----:B------:R-:W-:Y:S05]  /*2ef0*/  BRA `(.L_x_45) ;  /* 0xfffffffc00ec7947 */ /* 0x000fea000383ffff */
.L_x_17:
[----:B------:R-:W-:-:S04]  /*2f00*/  UISETP.NE.AND UP1, UPT, UR45, URZ, UPT ;  /* 0x000000ff2d00728c */ /* 0x000fc8000bf25270 */
[----:B------:R-:W-:-:S09]  /*2f10*/  UISETP.NE.OR UP1, UPT, UR8, 0x1, UP1 ;  /* 0x000000010800788c */ /* 0x000fd20008f25670 */
[----:B------:R-:W-:Y:S05]  /*2f20*/  BRA.U UP1, `(.L_x_46) ;  /* 0x0000000101b07547 */ /* 0x000fea000b800000 */
[----:B------:R-:W-:Y:S01]  /*2f30*/  UMOV UR4, 0x400 ;  /* 0x0000040000047882 */ /* 0x000fe20000000000 */
[----:B------:R-:W-:Y:S01]  /*2f40*/  HFMA2 R3, -RZ, RZ, 0, 5.9604644775390625e-08 ;  /* 0x00000001ff037431 */ /* 0x000fe200000001ff */
[----:B------:R-:W-:Y:S01]  /*2f50*/  ULEA UR45, UR45, UR4, 0x18 ;  /* 0x000000042d2d7291 */ /* 0x000fe2000f8ec0ff */
[----:B------:R-:W-:Y:S01]  /*2f60*/  ISETP.NE.AND P0, PT, R2, RZ, PT ;  /* 0x000000ff0200720c */ /* 0x000fe20003f05270 */
[----:B------:R-:W-:Y:S02]  /*2f70*/  IMAD.MOV.U32 R8, RZ, RZ, RZ ;  /* 0x000000ffff087224 */ /* 0x000fe400078e00ff */
[----:B------:R-:W-:Y:S02]  /*2f80*/  UIADD3 UR6, UPT, UPT, UR45, 0x118, URZ ;  /* 0x000001182d067890 */ /* 0x000fe4000fffe0ff */
[----:B------:R-:W-:Y:S02]  /*2f90*/  UIADD3 UR7, UPT, UPT, UR45, 0x110, URZ ;  /* 0x000001102d077890 */ /* 0x000fe4000fffe0ff */
[----:B------:R-:W-:-:S12]  /*2fa0*/  UPRMT UR6, URZ, 0x654, UR6 ;  /* 0x00000654ff067896 */ /* 0x000fd80008000006 */
.L_x_49:
[----:B------:R-:W-:Y:S01]  /*2fb0*/  SHF.L.U32 R6, R3, 0x1f, RZ ;  /* 0x0000001f03067819 */ /* 0x000fe200000006ff */
[----:B------:R-:W-:Y:S02]  /*2fc0*/  IMAD.U32 R4, RZ, RZ, UR7 ;  /* 0x00000007ff047e24 */ /* 0x000fe4000f8e00ff */
[----:B------:R-:W-:Y:S01]  /*2fd0*/  @!P0 IMAD.MOV.U32 R5, RZ, RZ, 0x10 ;  /* 0x00000010ff058424 */ /* 0x000fe200078e00ff */
[----:B------:R-:W1:Y:S02]  /*2fe0*/  SYNCS.PHASECHK.TRANS64.TRYWAIT P1, [UR45+0x118], R6 ;  /* 0x00011806ff0075a7 */ /* 0x000e64000802112d */
[----:B------:R-:W-:-:S04]  /*2ff0*/  PRMT R4, R2, 0x654, R4 ;  /* 0x0000065402047816 */ /* 0x000fc80000000004 */
[----:B------:R-:W-:Y:S01]  /*3000*/  SEL R0, R4, R0, !P0 ;  /* 0x0000000004007207 */ /* 0x000fe20004000000 */
[----:B-1----:R-:W-:Y:S06]  /*3010*/  @!P1 BRA `(.L_x_47) ;  /* 0x0000006800689947 */ /* 0x002fec0003800000 */
.L_x_159:
[----:B------:R-:W-:Y:S01]  /*3020*/  UIADD3 UR4, UPT, UPT, UR45, 0x150, URZ ;  /* 0x000001502d047890 */ /* 0x000fe2000fffe0ff */
[----:B------:R2:W-:Y:S01]  /*3030*/  @!P0 SYNCS.ARRIVE.TRANS64.RED RZ, [R0+URZ], R5 ;  /* 0x0000000500ff89a7 */ /* 0x0005e200080004ff */
[----:B------:R-:W-:Y:S01]  /*3040*/  UIADD3 UR5, UPT, UPT, UR45, 0x110, URZ ;  /* 0x000001102d057890 */ /* 0x000fe2000fffe0ff */
[----:B------:R-:W-:-:S08]  /*3050*/  LOP3.LUT R3, R3, 0x1, RZ, 0x3c, !PT ;  /* 0x0000000103037812 */ /* 0x000fd000078e3cff */
[----:B------:R-:W-:Y:S06]  /*3060*/  UGETNEXTWORKID.BROADCAST [UR4], [UR5] ;  /* 0x00000000040073ca */ /* 0x000fec0008000100 */
[----:B--2---:R-:W-:-:S04]  /*3070*/  SHF.L.U32 R5, R8, 0x1f, RZ ;  /* 0x0000001f08057819 */ /* 0x004fc800000006ff */
[----:B------:R-:W2:Y:S02]  /*3080*/  SYNCS.PHASECHK.TRANS64.TRYWAIT P1, [UR45+0x110], R5 ;  /* 0x00011005ff0075a7 */ /* 0x000ea4000802112d */
[----:B--2---:R-:W-:Y:S05]  /*3090*/  @!P1 BRA `(.L_x_48) ;  /* 0x0000006800609947 */ /* 0x004fea0003800000 */
.L_x_161:
[----:B-1----:R-:W1:Y:S01]  /*30a0*/  LDS.128 R4, [UR45+0x150] ;  /* 0x0001502dff047984 */ /* 0x002e620008000c00 */
[----:B------:R-:W-:Y:S01]  /*30b0*/  LOP3.LUT R8, R8, 0x1, RZ, 0x3c, !PT ;  /* 0x0000000108087812 */ /* 0x000fe200078e3cff */
[----:B------:R-:W-:Y:S01]  /*30c0*/  @!PT LDS RZ, [RZ] ;  /* 0x00000000fffff984 */ /* 0x000fe20000000800 */
[----:B------:R-:W-:Y:S01]  /*30d0*/  @!PT LDS RZ, [RZ] ;  /* 0x00000000fffff984 */ /* 0x000fe20000000800 */
[----:B------:R-:W-:Y:S01]  /*30e0*/  @!PT LDS RZ, [RZ] ;  /* 0x00000000fffff984 */ /* 0x000fe20000000800 */
[----:B------:R-:W-:Y:S01]  /*30f0*/  @!PT LDS RZ, [RZ] ;  /* 0x00000000fffff984 */ /* 0x000fe20000000800 */
[----:B------:R2:W-:Y:S06]  /*3100*/  MEMBAR.ALL.CTA ;  /* 0x0000000000007992 */ /* 0x0005ec0000008000 */
[----:B--2---:R-:W2:Y:S02]  /*3110*/  FENCE.VIEW.ASYNC.S ;  /* 0x00000000000073c6 */ /* 0x004ea40000000000 */
[----:B--2---:R-:W-:Y:S01]  /*3120*/  SYNCS.ARRIVE.TRANS64.RED.A1T0 RZ, [UR6], RZ ;  /* 0x000000ffffff79a7 */ /* 0x004fe20008100406 */
[----:B-1----:R-:W-:-:S13]  /*3130*/  LOP3.LUT P1, RZ, R6, 0x1, RZ, 0xc0, !PT ;  /* 0x0000000106ff7812 */ /* 0x002fda000782c0ff */
[----:B------:R-:W-:Y:S05]  /*3140*/  @P1 BRA `(.L_x_49) ;  /* 0xfffffffc00981947 */ /* 0x000fea000383ffff */
[----:B------:R-:W-:-:S04]  /*3150*/  SHF.L.U32 R0, R3, 0x1f, RZ ;  /* 0x0000001f03007819 */ /* 0x000fc800000006ff */
[----:B------:R-:W1:Y:S02]  /*3160*/  SYNCS.PHASECHK.TRANS64 P0, [UR45+0x118], R0 ;  /* 0x00011800ff0075a7 */ /* 0x000e64000800102d */
[----:B-1----:R-:W-:Y:S05]  /*3170*/  @P0 EXIT ;  /* 0x000000000000094d */ /* 0x002fea0003800000 */
[----:B------:R-:W-:-:S07]  /*3180*/  MOV R0, UR45 ;  /* 0x0000002d00007c02 */ /* 0x000fce0008000f00 */
.L_x_50:
[----:B-1----:R-:W-:-:S04]  /*3190*/  SHF.L.U32 R2, R3, 0x1f, RZ ;  /* 0x0000001f03027819 */ /* 0x002fc800000006ff */
[----:B------:R1:W2:Y:S03]  /*31a0*/  SYNCS.PHASECHK.TRANS64.TRYWAIT P0, [R0+URZ+0x118], R2 ;  /* 0x00011802000075a7 */ /* 0x0002a600080011ff */
[----:B--2---:R-:W-:Y:S05]  /*31b0*/  @!P0 NANOSLEEP.SYNCS 0x989680 ;  /* 0x009896800000895d */ /* 0x004fea0003900000 */
[----:B------:R-:W2:Y:S02]  /*31c0*/  @!P0 SYNCS.PHASECHK.TRANS64 P0, [R0+URZ+0x118], R2 ;  /* 0x00011802000085a7 */ /* 0x000ea400080010ff */
[----:B--2---:R-:W-:Y:S05]  /*31d0*/  @P0 EXIT ;  /* 0x000000000000094d */ /* 0x004fea0003800000 */
[----:B------:R-:W-:Y:S05]  /*31e0*/  BRA `(.L_x_50) ;  /* 0xfffffffc00e87947 */ /* 0x000fea000383ffff */
.L_x_46:
[----:B------:R-:W-:-:S09]  /*31f0*/  UISETP.NE.AND UP1, UPT, UR8, URZ, UPT ;  /* 0x000000ff0800728c */ /* 0x000fd2000bf25270 */
[----:B------:R-:W-:Y:S05]  /*3200*/  BRA.U UP1, `(.L_x_51) ;  /* 0x0000000d013c7547 */ /* 0x000fea000b800000 */
[----:B------:R-:W-:Y:S01]  /*3210*/  UMOV UR4, 0x40 ;  /* 0x0000004000047882 */ /* 0x000fe20000000000 */
[----:B------:R-:W-:Y:S01]  /*3220*/  NOP ;  /* 0x0000000000007918 */ /* 0x000fe20000000000 */
[----:B------:R-:W-:Y:S01]  /*3230*/  ULEA UR4, UR45, UR4, 0x18 ;  /* 0x000000042d047291 */ /* 0x000fe2000f8ec0ff */
[----:B------:R-:W-:Y:S02]  /*3240*/  UMOV UR5, 0x400 ;  /* 0x0000040000057882 */ /* 0x000fe40000000000 */
[----:B------:R-:W-:-:S06]  /*3250*/  ULEA UR45, UR45, UR5, 0x18 ;  /* 0x000000052d2d7291 */ /* 0x000fcc000f8ec0ff */
[----:B------:R-:W1:Y:S02]  /*3260*/  LDS.U8 R0, [UR4+0x1c] ;  /* 0x00001c04ff007984 */ /* 0x000e640008000000 */
[----:B-1----:R-:W-:-:S13]  /*3270*/  ISETP.NE.AND P0, PT, R0, RZ, PT ;  /* 0x000000ff0000720c */ /* 0x002fda0003f05270 */
[----:B------:R-:W-:Y:S05]  /*3280*/  @P0 BRA `(.L_x_52) ;  /* 0x0000000000580947 */ /* 0x000fea0003800000 */
[----:B------:R-:W-:-:S13]  /*3290*/  ELECT P0, URZ, PT ;  /* 0x0000000000ff782f */ /* 0x000fda0003800000 */
[----:B------:R-:W-:Y:S05]  /*32a0*/  @!P0 BRA `(.L_x_53) ;  /* 0x0000000000608947 */ /* 0x000fea0003800000 */
[----:B------:R-:W-:Y:S01]  /*32b0*/  UMOV UR5, 0x10 ;  /* 0x0000001000057882 */ /* 0x000fe20000000000 */
[----:B------:R-:W-:Y:S01]  /*32c0*/  HFMA2 R0, -RZ, RZ, 0, 5.9604644775390625e-08 ;  /* 0x00000001ff007431 */ /* 0x000fe200000001ff */
[----:B------:R-:W-:-:S03]  /*32d0*/  MOV R2, 0xffff ;  /* 0x0000ffff00027802 */ /* 0x000fc60000000f00 */
[----:B------:R-:W-:Y:S04]  /*32e0*/  DEPBAR.LE SB1, 0x36 ;  /* 0x00009d800000791a */ /* 0x000fe80000000000 */
[----:B------:R-:W1:Y:S02]  /*32f0*/  UTCATOMSWS.FIND_AND_SET.ALIGN UP0, UR5, UR5 ;  /* 0x00000005000575e3 */ /* 0x000e640008000800 */
[----:B-1----:R-:W-:Y:S01]  /*3300*/  MOV R3, UR5 ;  /* 0x0000000500037c02 */ /* 0x002fe20008000f00 */
[----:B------:R-:W-:Y:S06]  /*3310*/  BRA.U UP0, `(.L_x_54) ;  /* 0x0000000100187547 */ /* 0x000fec000b800000 */
.L_x_55:
[----:B------:R-:W-:Y:S05]  /*3320*/  NANOSLEEP 0x64 ;  /* 0x000000640000795d */ /* 0x000fea0003800000 */
[----:B------:R-:W-:-:S05]  /*3330*/  UMOV UR5, 0x10 ;  /* 0x0000001000057882 */ /* 0x000fca0000000000 */
[----:B------:R-:W-:Y:S04]  /*3340*/  DEPBAR.LE SB1, 0x36 ;  /* 0x00009d800000791a */ /* 0x000fe80000000000 */
[----:B------:R-:W1:Y:S02]  /*3350*/  UTCATOMSWS.FIND_AND_SET.ALIGN UP0, UR5, UR5 ;  /* 0x00000005000575e3 */ /* 0x000e640008000800 */
[----:B-1----:R-:W-:Y:S01]  /*3360*/  MOV R3, UR5 ;  /* 0x0000000500037c02 */ /* 0x002fe20008000f00 */
[----:B------:R-:W-:Y:S05]  /*3370*/  BRA.U !UP0, `(.L_x_55) ;  /* 0xfffffffd08e87547 */ /* 0x000fea000b83ffff */
.L_x_54:
[-C--:B------:R-:W-:Y:S02]  /*3380*/  SHF.L.U32 R2, R2, R3.reuse, RZ ;  /* 0x0000000302027219 */ /* 0x080fe400000006ff */
[----:B------:R-:W-:Y:S01]  /*3390*/  SHF.L.U32 R0, R0, R3, RZ ;  /* 0x0000000300007219 */ /* 0x000fe200000006ff */
[----:B------:R-:W-:Y:S02]  /*33a0*/  IMAD.SHL.U32 R3, R3, 0x20, RZ ;  /* 0x0000002003037824 */ /* 0x000fe400078e00ff */
[----:B------:R1:W-:Y:S04]  /*33b0*/  ATOMS.OR RZ, [UR4+0x14], R2 ;  /* 0x00001402ffff798c */ /* 0x0003e8000b000004 */
[----:B------:R1:W-:Y:S04]  /*33c0*/  ATOMS.OR RZ, [UR4+0x18], R0 ;  /* 0x00001800ffff798c */ /* 0x0003e8000b000004 */
[----:B------:R1:W-:Y:S01]  /*33d0*/  STS [UR45+0x160], R3 ;  /* 0x00016003ff007988 */ /* 0x0003e2000800082d */
[----:B------:R-:W-:Y:S05]  /*33e0*/  BRA `(.L_x_53) ;  /* 0x0000000000107947 */ /* 0x000fea0003800000 */
.L_x_52:
[----:B------:R-:W-:Y:S02]  /*33f0*/  MOV R0, 0xffffffff ;  /* 0xffffffff00007802 */ /* 0x000fe40000000f00 */
[----:B------:R-:W-:-:S03]  /*3400*/  MOV R2, 0x3430 ;  /* 0x0000343000027802 */ /* 0x000fc60000000f00 */
[----:B------:R1:W-:Y:S04]  /*3410*/  STS [UR45+0x160], R0 ;  /* 0x00016000ff007988 */ /* 0x0003e8000800082d */
[----:B-1-3-5:R-:W-:Y:S05]  /*3420*/  CALL.REL.NOINC `($__internal_1_$__cuda_sm10x_tcgen05_guardrail_trap_phase_invalid_during_alloc) ;  /* 0x0000006c00707944 */ /* 0x02afea0003c00000 */
.L_x_53:
[----:B------:R-:W-:Y:S05]  /*3430*/  WARPSYNC.ALL ;  /* 0x0000000000007948 */ /* 0x000fea0003800000 */
[----:B------:R-:W2:Y:S01]  /*3440*/  S2UR UR6, SR_CgaCtaId ;  /* 0x00000000000679c3 */ /* 0x000ea20000008800 */
[----:B------:R-:W-:Y:S01]  /*3450*/  UMOV UR4, 0x400 ;  /* 0x0000040000047882 */ /* 0x000fe20000000000 */
[----:B------:R-:W-:-:S06]  /*3460*/  NOP ;  /* 0x0000000000007918 */ /* 0x000fcc0000000000 */
[----:B------:R-:W-:Y:S06]  /*3470*/  BAR.ARV 0x6, 0xa0 ;  /* 0x0182800000007b1d */ /* 0x000fec0000002000 */
[----:B------:R-:W-:Y:S01]  /*3480*/  IMAD.MOV.U32 R8, RZ, RZ, 0x1 ;  /* 0x00000001ff087424 */ /* 0x000fe200078e00ff */
[----:B------:R-:W-:Y:S01]  /*3490*/  UMOV UR15, URZ ;  /* 0x000000ff000f7c82 */ /* 0x000fe20008000000 */
[----:B------:R-:W-:Y:S01]  /*34a0*/  UMOV UR14, URZ ;  /* 0x000000ff000e7c82 */ /* 0x000fe20008000000 */
[----:B------:R-:W-:Y:S01]  /*34b0*/  UMOV UR20, 0x0 ;  /* 0x0000000000147882 */ /* 0x000fe20000000000 */
[----:B------:R-:W-:Y:S01]  /*34c0*/  UMOV UR21, 0x8200490 ;  /* 0x0820049000157882 */ /* 0x000fe20000000000 */
[----:B------:R-:W-:Y:S01]  /*34d0*/  UMOV UR18, 0x0 ;  /* 0x0000000000127882 */ /* 0x000fe20000000000 */
[----:B------:R-:W-:Y:S01]  /*34e0*/  UMOV UR19, 0x8200490 ;  /* 0x0820049000137882 */ /* 0x000fe20000000000 */
[----:B--2---:R-:W-:Y:S01]  /*34f0*/  ULEA UR6, UR6, UR4, 0x18 ;  /* 0x0000000406067291 */ /* 0x004fe2000f8ec0ff */
[----:B------:R-:W2:Y:S03]  /*3500*/  LDCU.64 UR4, c[0x0][0x388] ;  /* 0x00007100ff0477ac */ /* 0x000ea60008000a00 */
[----:B------:R-:W-:-:S02]  /*3510*/  UIADD3 UR9, UPT, UPT, UR6, 0x8400, URZ ;  /* 0x0000840006097890 */ /* 0x000fc4000fffe0ff */
[----:B------:R-:W-:-:S03]  /*3520*/  UIADD3 UR10, UPT, UPT, UR6, 0x20400, URZ ;  /* 0x00020400060a7890 */ /* 0x000fc6000fffe0ff */
[----:B------:R-:W1:Y:S01]  /*3530*/  LDS R9, [UR6+0x160] ;  /* 0x00016006ff097984 */ /* 0x000e620008000800 */
[----:B------:R-:W-:Y:S02]  /*3540*/  USHF.R.U32.HI UR9, URZ, 0x4, UR9 ;  /* 0x00000004ff097899 */ /* 0x000fe40008011609 */
[----:B------:R-:W-:Y:S02]  /*3550*/  USHF.R.U32.HI UR10, URZ, 0x4, UR10 ;  /* 0x00000004ff0a7899 */ /* 0x000fe4000801160a */
[----:B------:R-:W-:Y:S02]  /*3560*/  ULOP3.LUT UR9, UR9, 0x3fff, URZ, 0xc0, !UPT ;  /* 0x00003fff09097892 */ /* 0x000fe4000f8ec0ff */
[----:B------:R-:W-:Y:S02]  /*3570*/  ULOP3.LUT UR10, UR10, 0x3fff, URZ, 0xc0, !UPT ;  /* 0x00003fff0a0a7892 */ /* 0x000fe4000f8ec0ff */
[----:B------:R-:W-:Y:S02]  /*3580*/  ULOP3.LUT UR9, UR9, 0x10000, URZ, 0xfc, !UPT ;  /* 0x0001000009097892 */ /* 0x000fe4000f8efcff */
[----:B--2---:R-:W-:-:S02]  /*3590*/  UIADD3 UR4, UPT, UPT, UR4, 0x1f, URZ ;  /* 0x0000001f04047890 */ /* 0x004fc4000fffe0ff */
[----:B------:R-:W-:Y:S02]  /*35a0*/  ULOP3.LUT UR10, UR10, 0x10000, URZ, 0xfc, !UPT ;  /* 0x000100000a0a7892 */ /* 0x000fe4000f8efcff */
[----:B------:R-:W-:-:S04]  /*35b0*/  USHF.R.S32.HI UR7, URZ, 0x1f, UR4 ;  /* 0x0000001fff077899 */ /* 0x000fc80008011404 */
[----:B------:R-:W-:-:S03]  /*35c0*/  ULEA.HI UR7, UR7, UR4, URZ, 0x5 ;  /* 0x0000000407077291 */ /* 0x000fc6000f8f28ff */
[----:B------:R-:W2:Y:S01]  /*35d0*/  LDCU UR4, c[0x0][0x390] ;  /* 0x00007200ff0477ac */ /* 0x000ea20008000800 */
[----:B------:R-:W-:-:S04]  /*35e0*/  USHF.R.S32.HI UR7, URZ, 0x5, UR7 ;  /* 0x00000005ff077899 */ /* 0x000fc80008011407 */
[----:B------:R-:W-:Y:S02]  /*35f0*/  UIMAD UR7, UR7, UR5, URZ ;  /* 0x00000005070772a4 */ /* 0x000fe4000f8e02ff */
[----:B------:R-:W-:-:S04]  /*3600*/  UIADD3 UR5, UPT, UPT, UR6, 0x118, URZ ;  /* 0x0000011806057890 */ /* 0x000fc8000fffe0ff */
[----:B------:R-:W-:Y:S01]  /*3610*/  UPRMT UR5, URZ, 0x654, UR5 ;  /* 0x00000654ff057896 */ /* 0x000fe20008000005 */
[C---:B-1----:R-:W-:Y:S01]  /*3620*/  VIADD R3, R9.reuse, 0x80 ;  /* 0x0000008009037836 */ /* 0x042fe20000000000 */
[----:B------:R-:W-:Y:S01]  /*3630*/  LOP3.LUT R2, R9, 0xffff, RZ, 0xc0, !PT ;  /* 0x0000ffff09027812 */ /* 0x000fe200078ec0ff */
[----:B--2---:R-:W-:-:S03]  /*3640*/  UIMAD UR4, UR7, UR4, URZ ;  /* 0x00000004070472a4 */ /* 0x004fc6000f8e02ff */
[----:B------:R-:W-:Y:S01]  /*3650*/  LOP3.LUT R3, R3, 0xffff, RZ, 0xc0, !PT ;  /* 0x0000ffff03037812 */ /* 0x000fe200078ec0ff */
[----:B------:R-:W-:Y:S02]  /*3660*/  UIADD3 UR16, UPT, UPT, UR4, -0x1, URZ ;  /* 0xffffffff04107890 */ /* 0x000fe4000fffe0ff */
[----:B------:R-:W-:Y:S02]  /*3670*/  UISETP.GE.AND UP2, UPT, UR4, 0x1, UPT ;  /* 0x000000010400788c */ /* 0x000fe4000bf46270 */
[----:B------:R1:W-:Y:S02]  /*3680*/  STL.64 [R1], R2 ;  /* 0x0000000201007387 */ /* 0x0003e40000100a00 */
[----:B-1----:R-:W-:-:S07]  /*3690*/  CS2R R2, SRZ ;  /* 0x0000000000027805 */ /* 0x002fce000001ff00 */
.L_x_62:
[----:B-1----:R-:W-:-:S04]  /*36a0*/  SHF.L.U32 R4, R3, 0x1f, RZ ;  /* 0x0000001f03047819 */ /* 0x002fc800000006ff */
[----:B------:R-:W1:Y:S02]  /*36b0*/  SYNCS.PHASECHK.TRANS64.TRYWAIT P0, [UR6+0x110], R4 ;  /* 0x00011004ff0075a7 */ /* 0x000e640008001106 */
[----:B-12---:R-:W-:Y:S05]  /*36c0*/  @!P0 BRA `(.L_x_56) ;  /* 0x0000006000ec8947 */ /* 0x006fea0003800000 */
.L_x_163:
[----:B-1----:R-:W1:Y:S01]  /*36d0*/  LDS.128 R4, [UR6+0x150] ;  /* 0x00015006ff047984 */ /* 0x002e620008000c00 */
[----:B------:R-:W-:Y:S01]  /*36e0*/  ULEA UR8, UR15, UR6, 0x3 ;  /* 0x000000060f087291 */ /* 0x000fe2000f8e18ff */
[----:B------:R-:W-:Y:S01]  /*36f0*/  SHF.L.U32 R0, R8, 0x1f, RZ ;  /* 0x0000001f08007819 */ /* 0x000fe200000006ff */
[----:B------:R-:W-:Y:S01]  /*3700*/  @!PT LDS RZ, [RZ] ;  /* 0x00000000fffff984 */ /* 0x000fe20000000800 */
[----:B------:R-:W-:Y:S01]  /*3710*/  @!PT LDS RZ, [RZ] ;  /* 0x00000000fffff984 */ /* 0x000fe20000000800 */
[----:B------:R-:W-:Y:S01]  /*3720*/  @!PT LDS RZ, [RZ] ;  /* 0x00000000fffff984 */ /* 0x000fe20000000800 */
[----:B------:R-:W-:Y:S01]  /*3730*/  @!PT LDS RZ, [RZ] ;  /* 0x00000000fffff984 */ /* 0x000fe20000000800 */
[----:B------:R2:W-:Y:S06]  /*3740*/  MEMBAR.ALL.CTA ;  /* 0x0000000000007992 */ /* 0x0005ec0000008000 */
[----:B--2---:R-:W2:Y:S02]  /*3750*/  FENCE.VIEW.ASYNC.S ;  /* 0x00000000000073c6 */ /* 0x004ea40000000000 */
[----:B--2---:R-:W-:Y:S01]  /*3760*/  SYNCS.ARRIVE.TRANS64.RED.A1T0 RZ, [UR5], RZ ;  /* 0x000000ffffff79a7 */ /* 0x004fe20008100405 */
[----:B------:R-:W2:Y:S01]  /*3770*/  SYNCS.PHASECHK.TRANS64.TRYWAIT P0, [UR8+0x130], R0 ;  /* 0x00013000ff0075a7 */ /* 0x000ea20008001108 */
[----:B-1----:R-:W-:Y:S01]  /*3780*/  LOP3.LUT P2, RZ, R6, 0x1, RZ, 0xc0, !PT ;  /* 0x0000000106ff7812 */ /* 0x002fe2000784c0ff */
[----:B--2---:R-:W-:-:S12]  /*3790*/  @!P0 BRA `(.L_x_57) ;  /* 0x0000006000d08947 */ /* 0x004fd80003800000 */
.L_x_165:
[----:B------:R-:W-:Y:S05]  /*37a0*/  BRA.U !UP2, `(.L_x_58) ;  /* 0x000000010ac47547 */ /* 0x000fea000b800000 */
[----:B-1----:R-:W-:Y:S01]  /*37b0*/  IMAD.U32 R0, RZ, RZ, UR15 ;  /* 0x0000000fff007e24 */ /* 0x002fe2000f8e00ff */
[----:B------:R-:W-:-:S04]  /*37c0*/  ULEA UR4, UR14, UR6, 0x3 ;  /* 0x000000060e047291 */ /* 0x000fc8000f8e18ff */
[----:B------:R-:W-:-:S05]  /*37d0*/  LEA R0, R0, R1, 0x2 ;  /* 0x0000000100007211 */ /* 0x000fca00078e10ff */
[----:B------:R1:W5:Y:S01]  /*37e0*/  LDL R4, [R0] ;  /* 0x0000000000047983 */ /* 0x0003620000100800 */
[----:B------:R-:W-:Y:S01]  /*37f0*/  UPLOP3.LUT UP3, UPT, UPT, UPT, UPT, 0x40, 0x4 ;  /* 0x000000000004789c */ /* 0x000fe20003f6e870 */
[----:B------:R-:W-:Y:S01]  /*3800*/  UMOV UR13, UR16 ;  /* 0x00000010000d7c82 */ /* 0x000fe20008000000 */
[----:B------:R-:W-:Y:S01]  /*3810*/  UMOV UR12, UR14 ;  /* 0x0000000e000c7c82 */ /* 0x000fe20008000000 */
[----:B-1----:R-:W-:-:S04]  /*3820*/  SHF.L.U32 R0, R2, 0x1f, RZ ;  /* 0x0000001f02007819 */ /* 0x002fc800000006ff */
[----:B------:R1:W2:Y:S04]  /*3830*/  SYNCS.PHASECHK.TRANS64.TRYWAIT P1, [UR4], R0 ;  /* 0x00000000ff0075a7 */ /* 0x0002a80008021104 */
.L_x_61:
[----:B------:R-:W-:Y:S01]  /*3840*/  ULEA UR7, UR12, UR6, 0x3 ;  /* 0x000000060c077291 */ /* 0x000fe2000f8e18ff */
[----:B-12-4-:R-:W-:Y:S11]  /*3850*/  @P1 BRA `(.L_x_59) ;  /* 0x00000000000c1947 */ /* 0x016ff60003800000 */
[----:B------:R-:W-:Y:S04]  /*3860*/  SHF.L.U32 R5, R2, 0x1f, RZ ;  /* 0x0000001f02057819 */ /* 0x000fe800000006ff */
[----:B------:R-:W2:Y:S02]  /*3870*/  SYNCS.PHASECHK.TRANS64.TRYWAIT P0, [UR7], R5 ;  /* 0x00000005ff0075a7 */ /* 0x000ea40008001107 */
[----:B--2---:R-:W-:Y:S05]  /*3880*/  @!P0 BRA `(.L_x_60) ;  /* 0x0000006000ac8947 */ /* 0x004fea0003800000 */
.L_x_59:
[----:B------:R-:W-:Y:S01]  /*3890*/  UISETP.NE.AND UP0, UPT, UR13, URZ, UPT ;  /* 0x000000ff0d00728c */ /* 0x000fe2000bf05270 */
[----:B------:R-:W-:Y:S01]  /*38a0*/  PLOP3.LUT P1, PT, PT, PT, PT, 0x80, 0x8 ;  /* 0x000000000008781c */ /* 0x000fe20003f2f070 */
[----:B------:R-:W-:Y:S02]  /*38b0*/  UIADD3 UR14, UPT, UPT, UR12, 0x1, URZ ;  /* 0x000000010c0e7890 */ /* 0x000fe4000fffe0ff */
[----:B------:R-:W-:Y:S02]  /*38c0*/  ULEA UR22, UR12, UR10, 0x9 ;  /* 0x0000000a0c167291 */ /* 0x000fe4000f8e48ff */
[----:B------:R-:W-:Y:S01]  /*38d0*/  UISETP.NE.AND UP1, UPT, UR14, 0xc, UPT ;  /* 0x0000000c0e00788c */ /* 0x000fe2000bf25270 */
[----:B------:R-:W-:Y:S01]  /*38e0*/  PLOP3.LUT P0, PT, PT, PT, UP0, 0x80, 0x8 ;  /* 0x000000000008781c */ /* 0x000fe20003f0f008 */
[----:B------:R-:W-:Y:S02]  /*38f0*/  ULEA UR24, UR12, UR9, 0x9 ;  /* 0x000000090c187291 */ /* 0x000fe4000f8e48ff */
[----:B------:R-:W-:Y:S02]  /*3900*/  USEL UR11, URZ, 0x1, UP1 ;  /* 0x00000001ff0b7887 */ /* 0x000fe40008800000 */
[----:B------:R-:W-:Y:S02]  /*3910*/  USEL UR14, UR14, URZ, UP1 ;  /* 0x000000ff0e0e7287 */ /* 0x000fe40008800000 */
[----:B------:R-:W-:Y:S02]  /*3920*/  UIADD3 UR26, UPT, UPT, UR22, 0x2, URZ ;  /* 0x00000002161a7890 */ /* 0x000fe4000fffe0ff */
[----:B------:R-:W-:Y:S01]  /*3930*/  @UP0 ULEA UR4, UR14, UR6, 0x3 ;  /* 0x000000060e040291 */ /* 0x000fe2000f8e18ff */
[----:B------:R-:W-:Y:S01]  /*3940*/  LOP3.LUT R2, R2, UR11, RZ, 0x3c, !PT ;  /* 0x0000000b02027c12 */ /* 0x000fe2000f8e3cff */
[----:B------:R-:W-:Y:S02]  /*3950*/  UIADD3 UR28, UPT, UPT, UR24, 0x2, URZ ;  /* 0x00000002181c7890 */ /* 0x000fe4000fffe0ff */
[----:B------:R-:W-:Y:S01]  /*3960*/  UIADD3 UR17, UPT, UPT, UR7, 0x60, URZ ;  /* 0x0000006007117890 */ /* 0x000fe2000fffe0ff */
[----:B-1----:R-:W-:Y:S01]  /*3970*/  @P0 SHF.L.U32 R0, R2, 0x1f, RZ ;  /* 0x0000001f02000819 */ /* 0x002fe200000006ff */
[----:B------:R-:W-:Y:S01]  /*3980*/  UIADD3 UR7, UPT, UPT, UR13, 0x1, URZ ;  /* 0x000000010d077890 */ /* 0x000fe2000fffe0ff */
[----:B------:R-:W-:Y:S02]  /*3990*/  UMOV UR23, 0x80004020 ;  /* 0x8000402000177882 */ /* 0x000fe40000000000 */
[----:B------:R4:W1:Y:S01]  /*39a0*/  @P0 SYNCS.PHASECHK.TRANS64.TRYWAIT P1, [UR4], R0 ;  /* 0x00000000ff0005a7 */ /* 0x0008620008021104 */
[----:B------:R-:W-:Y:S11]  /*39b0*/  ELECT P0, URZ, PT ;  /* 0x0000000000ff782f */ /* 0x000ff60003800000 */
[----:B------:R-:W-:Y:S02]  /*39c0*/  @!UPT UIADD3 URZ, UPT, UPT, URZ, URZ, URZ ;  /* 0x000000fffffff290 */ /* 0x000fe4000fffe0ff */
[C---:B-----5:R-:W-:Y:S02]  /*39d0*/  @P0 R2UR.BROADCAST UR11, R4.reuse ;  /* 0x00000000040b02ca */ /* 0x060fe400008e0000 */
[----:B------:R-:W-:Y:S11]  /*39e0*/  ELECT P0, URZ, PT ;  /* 0x0000000000ff782f */ /* 0x000ff60003800000 */
[----:B------:R-:W-:Y:S02]  /*39f0*/  @!UPT UIADD3 URZ, UPT, UPT, URZ, URZ, URZ ;  /* 0x000000fffffff290 */ /* 0x000fe4000fffe0ff */
[----:B------:R-:W-:Y:S01]  /*3a00*/  @P0 R2UR.BROADCAST UR4, R4 ;  /* 0x00000000040402ca */ /* 0x000fe200008e0000 */
[----:B------:R-:W-:Y:S02]  /*3a10*/  UISETP.GT.U32.AND UP0, UPT, UR7, 0x1, UPT ;  /* 0x000000010700788c */ /* 0x000fe4000bf04070 */
[----:B------:R-:W-:Y:S01]  /*3a20*/  UIADD3 UR13, UPT, UPT, UR13, -0x1, URZ ;  /* 0xffffffff0d0d7890 */ /* 0x000fe2000fffe0ff */
[----:B------:R-:W-:Y:S01]  /*3a30*/  UMOV UR25, 0x80004020 ;  /* 0x8000402000197882 */ /* 0x000fe20000000000 */
[----:B------:R-:W-:Y:S01]  /*3a40*/  UMOV UR27, 0x80004020 ;  /* 0x80004020001b7882 */ /* 0x000fe20000000000 */
[----:B------:R-:W-:Y:S01]  /*3a50*/  UMOV UR29, 0x80004020 ;  /* 0x80004020001d7882 */ /* 0x000fe20000000000 */
[----:B------:R-:W-:Y:S01]  /*3a60*/  UMOV UR12, UR14 ;  /* 0x0000000e000c7c82 */ /* 0x000fe20008000000 */
[----:B------:R4:W-:Y:S01]  /*3a70*/  UTCHMMA gdesc[UR24], gdesc[UR22], tmem[UR11], tmem[UR20], idesc[UR21], UP3 ;  /* 0x00ff1416180075ea */ /* 0x0009e2000980000b */
[----:B------:R-:W-:Y:S04]  /*3a80*/  UPLOP3.LUT UP3, UPT, UPT, UPT, UPT, 0x80, 0x8 ;  /* 0x000000000008789c */ /* 0x000fe80003f6f070 */
[----:B------:R4:W-:Y:S01]  /*3a90*/  UTCHMMA gdesc[UR28], gdesc[UR26], tmem[UR4], tmem[UR18], idesc[UR19], UPT ;  /* 0x00ff121a1c0075ea */ /* 0x0009e2000b800004 */
[----:B------:R4:W-:Y:S01]  /*3aa0*/  UTCBAR [UR17], URZ ;  /* 0x000000ff110073e9 */ /* 0x0009e200080000ff */
[----:B------:R-:W-:Y:S05]  /*3ab0*/  BRA.U UP0, `(.L_x_61) ;  /* 0xfffffffd00607547 */ /* 0x000fea000b83ffff */
.L_x_58:
[----:B------:R-:W-:Y:S01]  /*3ac0*/  UIADD3 UR15, UPT, UPT, UR15, 0x1, URZ ;  /* 0x000000010f0f7890 */ /* 0x000fe2000fffe0ff */
[----:B------:R-:W-:Y:S01]  /*3ad0*/  LOP3.LUT R3, R3, 0x1, RZ, 0x3c, !PT ;  /* 0x0000000103037812 */ /* 0x000fe200078e3cff */
[----:B------:R-:W-:Y:S02]  /*3ae0*/  UIADD3 UR8, UPT, UPT, UR8, 0x120, URZ ;  /* 0x0000012008087890 */ /* 0x000fe4000fffe0ff */
[----:B------:R-:W-:-:S04]  /*3af0*/  UISETP.NE.AND UP0, UPT, UR15, 0x2, UPT ;  /* 0x000000020f00788c */ /* 0x000fc8000bf05270 */
[----:B----4-:R-:W-:Y:S02]  /*3b00*/  USEL UR4, URZ, 0x1, UP0 ;  /* 0x00000001ff047887 */ /* 0x010fe40008000000 */
[----:B------:R-:W-:Y:S01]  /*3b10*/  USEL UR15, UR15, URZ, UP0 ;  /* 0x000000ff0f0f7287 */ /* 0x000fe20008000000 */
[----:B------:R2:W-:Y:S03]  /*3b20*/  UTCBAR [UR8], URZ ;  /* 0x000000ff080073e9 */ /* 0x0005e600080000ff */
[----:B------:R-:W-:Y:S01]  /*3b30*/  LOP3.LUT R8, R8, UR4, RZ, 0x3c, !PT ;  /* 0x0000000408087c12 */ /* 0x000fe2000f8e3cff */
[----:B------:R-:W-:Y:S07]  /*3b40*/  @P2 BRA `(.L_x_62) ;  /* 0xfffffff800d42947 */ /* 0x000fee000383ffff */
[----:B------:R-:W4:Y:S01]  /*3b50*/  S2UR UR4, SR_CgaCtaId ;  /* 0x00000000000479c3 */ /* 0x000f220000008800 */
[----:B------:R-:W-:Y:S01]  /*3b60*/  ELECT P0, URZ, PT ;  /* 0x0000000000ff782f */ /* 0x000fe20003800000 */
[----:B-1----:R-:W-:Y:S01]  /*3b70*/  IMAD.MOV.U32 R0, RZ, RZ, 0x1 ;  /* 0x00000001ff007424 */ /* 0x002fe200078e00ff */
[----:B------:R-:W-:Y:S01]  /*3b80*/  UIADD3 UR6, UPT, UPT, UR6, 0x130, URZ ;  /* 0x0000013006067890 */ /* 0x000fe2000fffe0ff */
[----:B------:R-:W-:Y:S01]  /*3b90*/  SHF.L.U32 R2, R8, 0x1f, RZ ;  /* 0x0000001f08027819 */ /* 0x000fe200000006ff */
[----:B------:R-:W-:-:S03]  /*3ba0*/  UMOV UR5, 0x40 ;  /* 0x0000004000057882 */ /* 0x000fc60000000000 */
[----:B------:R-:W-:Y:S01]  /*3bb0*/  UVIRTCOUNT.DEALLOC.SMPOOL 0x80 ;  /* 0x000000800000784c */ /* 0x000fe20000000000 */
[----:B----4-:R-:W-:Y:S02]  /*3bc0*/  ULEA UR4, UR4, UR5, 0x18 ;  /* 0x0000000504047291 */ /* 0x010fe4000f8ec0ff */
[----:B------:R-:W-:-:S07]  /*3bd0*/  ULEA UR5, UR15, UR6, 0x3 ;  /* 0x000000060f057291 */ /* 0x000fce000f8e18ff */
[----:B------:R1:W-:Y:S02]  /*3be0*/  @P0 STS.U8 [UR4+0x1c], R0 ;  /* 0x00001c00ff000988 */ /* 0x0003e40008000004 */
[----:B------:R-:W4:Y:S02]  /*3bf0*/  SYNCS.PHASECHK.TRANS64.TRYWAIT P0, [UR5], R2 ;  /* 0x00000002ff0075a7 */ /* 0x000f240008001105 */
[----:B-1--4-:R-:W-:Y:S05]  /*3c00*/  @!P0 BRA `(.L_x_63) ;  /* 0x0000005c00e48947 */ /* 0x012fea0003800000 */
.L_x_168:
[----:B------:R-:W-:-:S04]  /*3c10*/  UIADD3 UR7, UPT, UPT, UR15, 0x1, URZ ;  /* 0x000000010f077890 */ /* 0x000fc8000fffe0ff */
[----:B------:R-:W-:-:S04]  /*3c20*/  UISETP.NE.AND UP0, UPT, UR7, 0x2, UPT ;  /* 0x000000020700788c */ /* 0x000fc8000bf05270 */
[----:B------:R-:W-:Y:S02]  /*3c30*/  USEL UR5, URZ, 0x1, UP0 ;  /* 0x00000001ff057887 */ /* 0x000fe40008000000 */
[----:B------:R-:W-:-:S04]  /*3c40*/  USEL UR7, UR7, URZ, UP0 ;  /* 0x000000ff07077287 */ /* 0x000fc80008000000 */
[----:B------:R-:W-:Y:S01]  /*3c50*/  ULEA UR7, UR7, UR6, 0x3 ;  /* 0x0000000607077291 */ /* 0x000fe2000f8e18ff */
[----:B-1----:R-:W-:-:S04]  /*3c60*/  LOP3.LUT R2, R8, UR5, RZ, 0x3c, !PT ;  /* 0x0000000508027c12 */ /* 0x002fc8000f8e3cff */
[----:B------:R-:W-:-:S04]  /*3c70*/  SHF.L.U32 R2, R2, 0x1f, RZ ;  /* 0x0000001f02027819 */ /* 0x000fc800000006ff */
[----:B------:R-:W1:Y:S02]  /*3c80*/  SYNCS.PHASECHK.TRANS64.TRYWAIT P0, [UR7], R2 ;  /* 0x00000002ff0075a7 */ /* 0x000e640008001107 */
[----:B-1----:R-:W-:Y:S05]  /*3c90*/  @!P0 BRA `(.L_x_64) ;  /* 0x0000005c00d88947 */ /* 0x002fea0003800000 */
.L_x_170:
[----:B------:R-:W-:Y:S01]  /*3ca0*/  NOP ;  /* 0x0000000000007918 */ /* 0x000fe20000000000 */
[----:B-1----:R-:W1:Y:S01]  /*3cb0*/  LDS R0, [UR4+0x14] ;  /* 0x00001404ff007984 */ /* 0x002e620008000800 */
[----:B------:R-:W-:Y:S01]  /*3cc0*/  LOP3.LUT R3, R9, 0xffff, RZ, 0xc0, !PT ;  /* 0x0000ffff09037812 */ /* 0x000fe200078ec0ff */
[----:B------:R-:W-:-:S03]  /*3cd0*/  IMAD.MOV.U32 R2, RZ, RZ, 0xffff ;  /* 0x0000ffffff027424 */ /* 0x000fc600078e00ff */
[----:B------:R-:W-:-:S04]  /*3ce0*/  SHF.R.U32.HI R3, RZ, 0x5, R3 ;  /* 0x00000005ff037819 */ /* 0x000fc80000011603 */
[----:B------:R-:W-:-:S04]  /*3cf0*/  SHF.L.U32 R2, R2, R3, RZ ;  /* 0x0000000302027219 */ /* 0x000fc800000006ff */
[----:B-1----:R-:W-:-:S04]  /*3d00*/  LOP3.LUT R0, R0, R2, RZ, 0xc0, !PT ;  /* 0x0000000200007212 */ /* 0x002fc800078ec0ff */
[----:B------:R-:W-:Y:S01]  /*3d10*/  ISETP.NE.AND P0, PT, R0, R2, PT ;  /* 0x000000020000720c */ /* 0x000fe20003f05270 */
[----:B------:R-:W-:-:S05]  /*3d20*/  IMAD.MOV.U32 R0, RZ, RZ, 0x1 ;  /* 0x00000001ff007424 */ /* 0x000fca00078e00ff */
[----:B------:R-:W-:-:S07]  /*3d30*/  SHF.L.U32 R0, R0, R3, RZ ;  /* 0x0000000300007219 */ /* 0x000fce00000006ff */
[----:B------:R-:W-:Y:S05]  /*3d40*/  @P0 BRA `(.L_x_65) ;  /* 0x00000000005c0947 */ /* 0x000fea0003800000 */
[----:B------:R-:W1:Y:S02]  /*3d50*/  LDS R3, [UR4+0x18] ;  /* 0x00001804ff037984 */ /* 0x000e640008000800 */
[----:B-1----:R-:W-:-:S04]  /*3d60*/  LOP3.LUT R3, R3, R0, RZ, 0xc0, !PT ;  /* 0x0000000003037212 */ /* 0x002fc800078ec0ff */
[----:B------:R-:W-:-:S13]  /*3d70*/  ISETP.NE.AND P0, PT, R3, R0, PT ;  /* 0x000000000300720c */ /* 0x000fda0003f05270 */
[----:B------:R-:W-:Y:S05]  /*3d80*/  @P0 BRA `(.L_x_66) ;  /* 0x0000000000400947 */ /* 0x000fea0003800000 */
[----:B--2---:R-:W-:Y:S01]  /*3d90*/  R2UR UR8, R2 ;  /* 0x00000000020872ca */ /* 0x004fe200000e0000 */
[----:B------:R-:W1:Y:S01]  /*3da0*/  S2R R3, SR_LANEID ;  /* 0x0000000000037919 */ /* 0x000e620000000000 */
[----:B------:R-:W-:Y:S01]  /*3db0*/  LOP3.LUT R0, RZ, R0, RZ, 0x33, !PT ;  /* 0x00000000ff007212 */ /* 0x000fe200078e33ff */
[----:B------:R-:W-:Y:S02]  /*3dc0*/  VOTEU.ANY UR7, UPT, PT ;  /* 0x0000000000077886 */ /* 0x000fe400038e0100 */
[----:B------:R-:W-:Y:S01]  /*3dd0*/  UFLO.U32 UR7, UR7 ;  /* 0x00000007000772bd */ /* 0x000fe200080e0000 */
[----:B------:R-:W2:Y:S07]  /*3de0*/  REDUX UR5, R0 ;  /* 0x00000000000573c4 */ /* 0x000eae0000000000 */
[----:B------:R-:W-:-:S06]  /*3df0*/  ULOP3.LUT UR8, URZ, UR8, URZ, 0x33, !UPT ;  /* 0x00000008ff087292 */ /* 0x000fcc000f8e33ff */
[----:B------:R-:W-:-:S04]  /*3e00*/  IMAD.U32 R2, RZ, RZ, UR8 ;  /* 0x00000008ff027e24 */ /* 0x000fc8000f8e00ff */
[----:B------:R-:W4:Y:S02]  /*3e10*/  REDUX UR6, R2 ;  /* 0x00000000020673c4 */ /* 0x000f240000000000 */
[----:B------:R1:W-:Y:S01]  /*3e20*/  UTCATOMSWS.AND URZ, UR8 ;  /* 0x0000000800ff79e3 */ /* 0x0003e20008000000 */
[----:B--2---:R-:W-:Y:S01]  /*3e30*/  IMAD.U32 R0, RZ, RZ, UR5 ;  /* 0x00000005ff007e24 */ /* 0x004fe2000f8e00ff */
[----:B-1----:R-:W-:Y:S01]  /*3e40*/  ISETP.EQ.U32.AND P0, PT, R3, UR7, PT ;  /* 0x0000000703007c0c */ /* 0x002fe2000bf02070 */
[----:B----4-:R-:W-:-:S12]  /*3e50*/  IMAD.U32 R2, RZ, RZ, UR6 ;  /* 0x00000006ff027e24 */ /* 0x010fd8000f8e00ff */
[----:B------:R1:W-:Y:S04]  /*3e60*/  @P0 ATOMS.AND RZ, [UR4+0x14], R2 ;  /* 0x00001402ffff098c */ /* 0x0003e8000a800004 */
[----:B------:R1:W-:Y:S01]  /*3e70*/  @P0 ATOMS.AND RZ, [UR4+0x18], R0 ;  /* 0x00001800ffff098c */ /* 0x0003e2000a800004 */
[----:B------:R-:W-:Y:S05]  /*3e80*/  BRA `(.L_x_67) ;  /* 0x0000000000147947 */ /* 0x000fea0003800000 */
.L_x_66:
[----:B------:R-:W-:Y:S02]  /*3e90*/  MOV R2, 0x3eb0 ;  /* 0x00003eb000027802 */ /* 0x000fe40000000f00 */
[----:B--23-5:R-:W-:Y:S05]  /*3ea0*/  CALL.REL.NOINC `($__internal_0_$__cuda_sm10x_tcgen05_guardrail_trap_col_being_dealloced_not_returned_by_alloc) ;  /* 0x0000006000c47944 */ /* 0x02cfea0003c00000 */
[----:B------:R-:W-:Y:S05]  /*3eb0*/  BRA `(.L_x_67) ;  /* 0x0000000000087947 */ /* 0x000fea0003800000 */
.L_x_65:
[----:B------:R-:W-:Y:S02]  /*3ec0*/  MOV R2, 0x3ee0 ;  /* 0x00003ee000027802 */ /* 0x000fe40000000f00 */
[----:B--23-5:R-:W-:Y:S05]  /*3ed0*/  CALL.REL.NOINC `($__internal_2_$__cuda_sm10x_tcgen05_guardrail_trap_unallocated_columns_being_dealloced) ;  /* 0x0000006000d07944 */ /* 0x02cfea0003c00000 */
.L_x_67:
[----:B------:R-:W-:Y:S01]  /*3ee0*/  NOP ;  /* 0x0000000000007918 */ /* 0x000fe20000000000 */
[----:B------:R-:W-:Y:S05]  /*3ef0*/  EXIT ;  /* 0x000000000000794d */ /* 0x000fea0003800000 */
.L_x_51:
[----:B------:R-:W-:-:S09]  /*3f00*/  UISETP.NE.OR UP2, UPT, UR8, 0x3, !UP2 ;  /* 0x000000030800788c */ /* 0x000fd2000d745670 */
[----:B------:R-:W-:Y:S05]  /*3f10*/  BRA.U UP2, `(.L_x_68) ;  /* 0x0000001102547547 */ /* 0x000fea000b800000 */
[----:B------:R-:W1:Y:S01]  /*3f20*/  LDC.64 R28, c[0x0][0x988] ;  /* 0x00026200ff1c7b82 */ /* 0x000e620000000a00 */
[----:B------:R-:W2:Y:S01]  /*3f30*/  LDCU.64 UR8, c[0x0][0x888] ;  /* 0x00011100ff0877ac */ /* 0x000ea20008000a00 */
[----:B------:R-:W-:Y:S02]  /*3f40*/  IMAD.MOV.U32 R32, RZ, RZ, 0x1 ;  /* 0x00000001ff207424 */ /* 0x000fe400078e00ff */
[----:B------:R-:W-:Y:S01]  /*3f50*/  IMAD.MOV.U32 R31, RZ, RZ, RZ ;  /* 0x000000ffff1f7224 */ /* 0x000fe200078e00ff */
[----:B------:R-:W4:Y:S03]  /*3f60*/  LDCU.64 UR4, c[0x0][0x890] ;  /* 0x00011200ff0477ac */ /* 0x000f260008000a00 */
[----:B------:R-:W3:Y:S01]  /*3f70*/  LDC.64 R22, c[0x0][0x980] ;  /* 0x00026000ff167b82 */ /* 0x000ee20000000a00 */
[----:B------:R-:W-:Y:S01]  /*3f80*/  UMOV UR22, 0x400 ;  /* 0x0000040000167882 */ /* 0x000fe20000000000 */
[----:B------:R-:W-:-:S02]  /*3f90*/  UPLOP3.LUT UP1, UPT, UPT, UPT, UPT, 0x40, 0x4 ;  /* 0x000000000004789c */ /* 0x000fc40003f2e870 */
[----:B------:R-:W-:-:S04]  /*3fa0*/  ULEA UR22, UR45, UR22, 0x18 ;  /* 0x000000162d167291 */ /* 0x000fc8000f8ec0ff */
[----:B------:R-:W3:Y:S01]  /*3fb0*/  LDC R0, c[0x0][0xb30] ;  /* 0x0002cc00ff007b82 */ /* 0x000ee20000000800 */
[----:B------:R-:W-:Y:S02]  /*3fc0*/  UIADD3 UR23, UPT, UPT, UR22, 0xd8, URZ ;  /* 0x000000d816177890 */ /* 0x000fe4000fffe0ff */
[----:B------:R-:W-:Y:S02]  /*3fd0*/  UIADD3 UR33, UPT, UPT, UR22, 0xc0, URZ ;  /* 0x000000c016217890 */ /* 0x000fe4000fffe0ff */
[----:B------:R-:W-:Y:S02]  /*3fe0*/  UIADD3 UR25, UPT, UPT, UR22, 0xc8, URZ ;  /* 0x000000c816197890 */ /* 0x000fe4000fffe0ff */
[----:B--2---:R-:W-:Y:S01]  /*3ff0*/  UISETP.NE.U32.AND UP4, UPT, UR8, URZ, UPT ;  /* 0x000000ff0800728c */ /* 0x004fe2000bf85070 */
[----:B------:R-:W2:Y:S01]  /*4000*/  LDC R30, c[0x0][0x370] ;  /* 0x0000dc00ff1e7b82 */ /* 0x000ea20000000800 */
[C---:B-1----:R-:W-:Y:S01]  /*4010*/  ISETP.NE.AND P0, PT, R29.reuse, 0x1, PT ;  /* 0x000000011d00780c */ /* 0x042fe20003f05270 */
[----:B----4-:R-:W-:Y:S01]  /*4020*/  UISETP.NE.U32.AND UP5, UPT, UR4, URZ, UPT ;  /* 0x000000ff0400728c */ /* 0x010fe2000bfa5070 */
[----:B------:R-:W-:Y:S01]  /*4030*/  R2UR UR7, R29 ;  /* 0x000000001d0772ca */ /* 0x000fe200000e0000 */
[----:B------:R-:W-:Y:S01]  /*4040*/  UIADD3 UR15, UPT, UPT, UR22, 0x118, URZ ;  /* 0x00000118160f7890 */ /* 0x000fe2000fffe0ff */
[----:B------:R-:W-:Y:S01]  /*4050*/  IMAD.MOV.U32 R29, RZ, RZ, 0x2000 ;  /* 0x00002000ff1d7424 */ /* 0x000fe200078e00ff */
[----:B------:R-:W-:-:S02]  /*4060*/  UIADD3 UR17, UPT, UPT, UR22, 0xd0, URZ ;  /* 0x000000d016117890 */ /* 0x000fc4000fffe0ff */
[----:B------:R-:W1:Y:S01]  /*4070*/  LDC R3, c[0x0][0xb0c] ;  /* 0x0002c300ff037b82 */ /* 0x000e620000000800 */
[----:B---3--:R-:W-:Y:S01]  /*4080*/  R2UR UR14, R22 ;  /* 0x00000000160e72ca */ /* 0x008fe200000e0000 */
[----:B------:R-:W-:Y:S02]  /*4090*/  UPRMT UR23, UR45, 0x654, UR23 ;  /* 0x000006542d177896 */ /* 0x000fe40008000017 */
[----:B------:R-:W-:Y:S02]  /*40a0*/  UPRMT UR31, UR45, 0x654, UR33 ;  /* 0x000006542d1f7896 */ /* 0x000fe40008000021 */
[----:B------:R-:W-:Y:S02]  /*40b0*/  UPRMT UR30, UR45, 0x654, UR25 ;  /* 0x000006542d1e7896 */ /* 0x000fe40008000019 */
[----:B------:R-:W3:Y:S01]  /*40c0*/  LDC R15, c[0x0][0xb20] ;  /* 0x0002c800ff0f7b82 */ /* 0x000ee20000000800 */
[----:B------:R-:W-:Y:S01]  /*40d0*/  ISETP.NE.AND P1, PT, R0, 0x1, PT ;  /* 0x000000010000780c */ /* 0x000fe20003f25270 */
[----:B------:R-:W-:-:S02]  /*40e0*/  UISETP.NE.AND.EX UP4, UPT, UR9, URZ, UPT, UP4 ;  /* 0x000000ff0900728c */ /* 0x000fc4000bf85340 */
[----:B------:R-:W-:Y:S02]  /*40f0*/  UPRMT UR15, URZ, 0x654, UR15 ;  /* 0x00000654ff0f7896 */ /* 0x000fe4000800000f */
[----:B------:R-:W-:Y:S02]  /*4100*/  UPRMT UR45, UR45, 0x654, UR17 ;  /* 0x000006542d2d7896 */ /* 0x000fe40008000011 */
[----:B------:R-:W4:Y:S01]  /*4110*/  LDC.64 R34, c[0x0][0x348] ;  /* 0x0000d200ff227b82 */ /* 0x000f220000000a00 */
[----:B------:R-:W-:Y:S01]  /*4120*/  UISETP.NE.AND.EX UP5, UPT, UR5, URZ, UPT, UP5 ;  /* 0x000000ff0500728c */ /* 0x000fe2000bfa5350 */
[----:B------:R-:W-:-:S06]  /*4130*/  VOTEU.ANY UP3, P0 ;  /* 0x0000000000ff7886 */ /* 0x000fcc0000060100 */
[----:B------:R-:W1:Y:S08]  /*4140*/  LDC.64 R18, c[0x0][0xb10] ;  /* 0x0002c400ff127b82 */ /* 0x000e700000000a00 */
[----:B------:R-:W1:Y:S08]  /*4150*/  LDC.64 R6, c[0x0][0xb18] ;  /* 0x0002c600ff067b82 */ /* 0x000e700000000a00 */
[----:B------:R-:W1:Y:S08]  /*4160*/  LDC.64 R4, c[0x0][0xb28] ;  /* 0x0002ca00ff047b82 */ /* 0x000e700000000a00 */
[----:B------:R-:W1:Y:S08]  /*4170*/  LDC.64 R20, c[0x0][0x990] ;  /* 0x00026400ff147b82 */ /* 0x000e700000000a00 */
[----:B--23--:R-:W1:Y:S02]  /*4180*/  LDC R16, c[0x0][0x374] ;  /* 0x0000dd00ff107b82 */ /* 0x00ce640000000800 */
.L_x_79:
[----:B------:R-:W-:Y:S04]  /*4190*/  SHF.L.U32 R2, R31, 0x1f, RZ ;  /* 0x0000001f1f027819 */ /* 0x000fe800000006ff */
[----:B--2---:R-:W2:Y:S02]  /*41a0*/  SYNCS.PHASECHK.TRANS64.TRYWAIT P0, [UR22+0x110], R2 ;  /* 0x00011002ff0075a7 */ /* 0x004ea40008001116 */
[----:B--2---:R-:W-:Y:S05]  /*41b0*/  @!P0 BRA `(.L_x_69) ;  /* 0x0000005800a88947 */ /* 0x004fea0003800000 */
.L_x_172:
[----:B------:R-:W3:Y:S01]  /*41c0*/  LDS.128 R24, [UR22+0x150] ;  /* 0x00015016ff187984 */ /* 0x000ee20008000c00 */
[----:B------:R-:W-:Y:S01]  /*41d0*/  ISETP.GE.AND P0, PT, R40, 0x1, PT ;  /* 0x000000012800780c */ /* 0x000fe20003f06270 */
[----:B------:R-:W-:Y:S01]  /*41e0*/  @!PT LDS RZ, [RZ] ;  /* 0x00000000fffff984 */ /* 0x000fe20000000800 */
[----:B------:R-:W-:Y:S01]  /*41f0*/  @!PT LDS RZ, [RZ] ;  /* 0x00000000fffff984 */ /* 0x000fe20000000800 */
[----:B------:R-:W-:Y:S01]  /*4200*/  @!PT LDS RZ, [RZ] ;  /* 0x00000000fffff984 */ /* 0x000fe20000000800 */
[----:B------:R-:W-:Y:S01]  /*4210*/  @!PT LDS RZ, [RZ] ;  /* 0x00000000fffff984 */ /* 0x000fe20000000800 */
[----:B------:R1:W-:Y:S06]  /*4220*/  MEMBAR.ALL.CTA ;  /* 0x0000000000007992 */ /* 0x0003ec0000008000 */
[----:B-1----:R-:W1:Y:S02]  /*4230*/  FENCE.VIEW.ASYNC.S ;  /* 0x00000000000073c6 */ /* 0x002e640000000000 */
[----:B-1----:R-:W-:Y:S01]  /*4240*/  SYNCS.ARRIVE.TRANS64.RED.A1T0 RZ, [UR15], RZ ;  /* 0x000000ffffff79a7 */ /* 0x002fe2000810040f */
[----:B---3--:R-:W-:Y:S11]  /*4250*/  LOP3.LUT P3, RZ, R26, 0x1, RZ, 0xc0, !PT ;  /* 0x000000011aff7812 */ /* 0x008ff6000786c0ff */
[----:B------:R-:W-:Y:S02]  /*4260*/  @!UPT UIADD3 URZ, UPT, UPT, URZ, URZ, URZ ;  /* 0x000000fffffff290 */ /* 0x000fe4000fffe0ff */
[----:B------:R-:W-:Y:S02]  /*4270*/  @P3 MOV R11, R24 ;  /* 0x00000018000b3202 */ /* 0x000fe40000000f00 */
[----:B------:R-:W-:Y:S01]  /*4280*/  @P3 LOP3.LUT R10, R25, 0xffff, RZ, 0xc0, !PT ;  /* 0x0000ffff190a3812 */ /* 0x000fe200078ec0ff */
[----:B------:R-:W-:Y:S06]  /*4290*/  @!P0 BRA `(.L_x_70) ;  /* 0x0000000000a48947 */ /* 0x000fec0003800000 */
[----:B--2---:R-:W-:Y:S01]  /*42a0*/  IMAD.HI.U32 R0, R16, R7, RZ ;  /* 0x0000000710007227 */ /* 0x004fe200078e00ff */
[----:B------:R-:W-:Y:S02]  /*42b0*/  ISETP.NE.AND P0, PT, R6, 0x1, PT ;  /* 0x000000010600780c */ /* 0x000fe40003f05270 */
[----:B------:R-:W-:Y:S01]  /*42c0*/  ISETP.NE.AND P2, PT, R40, 0x1, PT ;  /* 0x000000012800780c */ /* 0x000fe20003f45270 */
[----:B------:R-:W-:Y:S01]  /*42d0*/  IMAD.HI.U32 R9, R30, R18, RZ ;  /* 0x000000121e097227 */ /* 0x000fe200078e00ff */
[----:B------:R-:W-:Y:S02]  /*42e0*/  SHF.R.U32.HI R0, RZ, R15, R0 ;  /* 0x0000000fff007219 */ /* 0x000fe40000011600 */
[----:B------:R-:W-:Y:S01]  /*42f0*/  ISETP.NE.AND P4, PT, R3, 0x1, PT ;  /* 0x000000010300780c */ /* 0x000fe20003f85270 */
[----:B------:R-:W-:Y:S01]  /*4300*/  IMAD.HI.U32 R13, R10, R7, RZ ;  /* 0x000000070a0d7227 */ /* 0x000fe200078e00ff */
[----:B------:R-:W-:Y:S02]  /*4310*/  SHF.R.U32.HI R9, RZ, R19, R9 ;  /* 0x00000013ff097219 */ /* 0x000fe40000011609 */
[----:B------:R-:W-:Y:S01]  /*4320*/  SEL R0, R16, R0, !P0 ;  /* 0x0000000010007207 */ /* 0x000fe20004000000 */
[----:B------:R-:W-:Y:S01]  /*4330*/  IMAD.HI.U32 R12, R11, R18, RZ ;  /* 0x000000120b0c7227 */ /* 0x000fe200078e00ff */
[----:B------:R-:W-:Y:S03]  /*4340*/  SEL R9, R30, R9, !P4 ;  /* 0x000000091e097207 */ /* 0x000fe60006000000 */
[-C--:B------:R-:W-:Y:S01]  /*4350*/  IMAD.HI.U32 R8, R0, R4.reuse, RZ ;  /* 0x0000000400087227 */ /* 0x080fe200078e00ff */
[----:B------:R-:W-:Y:S03]  /*4360*/  SHF.R.U32.HI R12, RZ, R19, R12 ;  /* 0x00000013ff0c7219 */ /* 0x000fe6000001160c */
[----:B------:R-:W-:Y:S01]  /*4370*/  IMAD.HI.U32 R2, R9, R4, RZ ;  /* 0x0000000409027227 */ /* 0x000fe200078e00ff */
[----:B------:R-:W-:Y:S02]  /*4380*/  @P2 SHF.R.U32.HI R0, RZ, R5, R8 ;  /* 0x00000005ff002219 */ /* 0x000fe40000011608 */
[----:B------:R-:W-:Y:S02]  /*4390*/  SHF.R.U32.HI R8, RZ, R15, R13 ;  /* 0x0000000fff087219 */ /* 0x000fe4000001160d */
[----:B------:R-:W-:Y:S01]  /*43a0*/  @P2 SHF.R.U32.HI R9, RZ, R5, R2 ;  /* 0x00000005ff092219 */ /* 0x000fe20000011602 */
[----:B------:R-:W-:Y:S01]  /*43b0*/  IMAD R0, R40, R0, RZ ;  /* 0x0000000028007224 */ /* 0x000fe200078e02ff */
[----:B------:R-:W-:Y:S02]  /*43c0*/  SEL R8, R10, R8, !P0 ;  /* 0x000000080a087207 */ /* 0x000fe40004000000 */
[----:B------:R-:W-:Y:S01]  /*43d0*/  SEL R2, R11, R12, !P4 ;  /* 0x0000000c0b027207 */ /* 0x000fe20006000000 */
[----:B------:R-:W-:Y:S01]  /*43e0*/  IMAD R12, R40, R9, RZ ;  /* 0x00000009280c7224 */ /* 0x000fe200078e02ff */
[C---:B------:R-:W-:Y:S01]  /*43f0*/  ISETP.GE.AND P0, PT, R8.reuse, R0, PT ;  /* 0x000000000800720c */ /* 0x040fe20003f06270 */
[----:B------:R-:W-:Y:S03]  /*4400*/  IMAD.HI.U32 R0, R8, R4, RZ ;  /* 0x0000000408007227 */ /* 0x000fe600078e00ff */
[----:B------:R-:W-:Y:S02]  /*4410*/  ISETP.GE.OR P0, PT, R2, R12, P0 ;  /* 0x0000000c0200720c */ /* 0x000fe40000706670 */
[-C--:B------:R-:W-:Y:S04]  /*4420*/  SHF.R.U32.HI R0, RZ, R5.reuse, R0 ;  /* 0x00000005ff007219 */ /* 0x080fe80000011600 */
[----:B------:R-:W-:Y:S05]  /*4430*/  SEL R13, R8, R0, !P2 ;  /* 0x00000000080d7207 */ /* 0x000fea0005000000 */
[----:B------:R-:W-:Y:S02]  /*4440*/  IMAD.MOV R12, RZ, RZ, -R13 ;  /* 0x000000ffff0c7224 */ /* 0x000fe400078e0a0d */
[----:B------:R-:W-:Y:S04]  /*4450*/  @!P0 IMAD.HI.U32 R0, R2, R4, RZ ;  /* 0x0000000402008227 */ /* 0x000fe800078e00ff */
[----:B------:R-:W-:Y:S01]  /*4460*/  IMAD R12, R40, R12, R8 ;  /* 0x0000000c280c7224 */ /* 0x000fe200078e0208 */
[----:B------:R-:W-:Y:S04]  /*4470*/  @!P0 SHF.R.U32.HI R0, RZ, R5, R0 ;  /* 0x00000005ff008219 */ /* 0x000fe80000011600 */
[----:B------:R-:W-:Y:S04]  /*4480*/  @!P0 SEL R0, R2, R0, !P2 ;  /* 0x0000000002008207 */ /* 0x000fe80005000000 */
[----:B------:R-:W-:Y:S01]  /*4490*/  @!P0 IADD3 R13, PT, PT, R13, -R0, RZ ;  /* 0x800000000d0d8210 */ /* 0x000fe20007ffe0ff */
[----:B------:R-:W-:Y:S01]  /*44a0*/  @!P0 IMAD R0, R9, R12, R0 ;  /* 0x0000000c09008224 */ /* 0x000fe200078e0200 */
[----:B------:R-:W-:Y:S01]  /*44b0*/  IADD3 R9, PT, PT, -R8, RZ, RZ ;  /* 0x000000ff08097210 */ /* 0x000fe20007ffe1ff */
[--C-:B------:R-:W-:Y:S02]  /*44c0*/  IMAD.MOV R12, RZ, RZ, -R2.reuse ;  /* 0x000000ffff0c7224 */ /* 0x100fe400078e0a02 */
[----:B------:R-:W-:Y:S02]  /*44d0*/  @!P0 IMAD R8, R13, R40, R2 ;  /* 0x000000280d088224 */ /* 0x000fe400078e0202 */
[----:B------:R-:W-:Y:S02]  /*44e0*/  @!P0 IMAD.MOV.U32 R2, RZ, RZ, R0 ;  /* 0x000000ffff028224 */ /* 0x000fe400078e0000 */
[----:B------:R-:W-:Y:S02]  /*44f0*/  IMAD R11, R3, R12, R11 ;  /* 0x0000000c030b7224 */ /* 0x000fe400078e020b */
[----:B------:R-:W-:Y:S02]  /*4500*/  IMAD R10, R6, R9, R10 ;  /* 0x00000009060a7224 */ /* 0x000fe400078e020a */
[----:B------:R-:W-:Y:S02]  /*4510*/  IMAD R11, R2, R3, R11 ;  /* 0x00000003020b7224 */ /* 0x000fe400078e020b */
[----:B------:R-:W-:Y:S02]  /*4520*/  IMAD R10, R8, R6, R10 ;  /* 0x00000006080a7224 */ /* 0x000fe400078e020a */
.L_x_70:
[----:B------:R-:W-:Y:S05]  /*4530*/  BRA.U UP1, `(.L_x_71) ;  /* 0x0000000101107547 */ /* 0x000fea000b800000 */
[----:B--2---:R-:W-:Y:S04]  /*4540*/  MOV R2, UR6 ;  /* 0x0000000600027c02 */ /* 0x004fe80008000f00 */
[----:B------:R-:W-:Y:S04]  /*4550*/  SHF.L.U32 R2, R2, 0x1f, RZ ;  /* 0x0000001f02027819 */ /* 0x000fe800000006ff */
[----:B------:R-:W1:Y:S02]  /*4560*/  SYNCS.PHASECHK.TRANS64.TRYWAIT P0, [UR22+0x108], R2 ;  /* 0x00010802ff0075a7 */ /* 0x000e640008001116 */
[----:B-1----:R-:W-:Y:S05]  /*4570*/  @!P0 BRA `(.L_x_72) ;  /* 0x0000005400d08947 */ /* 0x002fea0003800000 */
.L_x_71:
[----:B------:R-:W-:Y:S02]  /*4580*/  R2UR UR34, R14 ;  /* 0x000000000e2272ca */ /* 0x000fe400000e0000 */
[----:B------:R-:W-:Y:S02]  /*4590*/  ISETP.NE.U32.AND P0, PT, RZ, UR4, PT ;  /* 0x00000004ff007c0c */ /* 0x000fe4000bf05070 */
[----:B------:R-:W-:Y:S02]  /*45a0*/  SHF.L.U32 R14, R32, 0x1f, RZ ;  /* 0x0000001f200e7819 */ /* 0x000fe400000006ff */
[----:B------:R-:W-:Y:S07]  /*45b0*/  ISETP.NE.AND.EX P0, PT, RZ, UR5, PT, P0 ;  /* 0x00000005ff007c0c */ /* 0x000fee000bf05300 */
[----:B------:R-:W-:Y:S01]  /*45c0*/  USHF.L.U32 UR34, UR34, 0x7, URZ ;  /* 0x0000000722227899 */ /* 0x000fe200080006ff */
[----:B------:R-:W-:Y:S11]  /*45d0*/  BRA.U !UP5, `(.L_x_73) ;  /* 0x000000010d347547 */ /* 0x000ff6000b800000 */
[----:B------:R-:W-:Y:S01]  /*45e0*/  UPLOP3.LUT UP0, UPT, UPT, UPT, UP4, 0x80, 0x8 ;  /* 0x000000000008789c */ /* 0x000fe20003f0f040 */
[----:B-12---:R-:W-:Y:S02]  /*45f0*/  HFMA2 R0, -RZ, RZ, 0, 5.9604644775390625e-08 ;  /* 0x00000001ff007431 */ /* 0x006fe400000001ff */
[----:B------:R-:W-:Y:S03]  /*4600*/  IMAD.MOV.U32 R92, RZ, RZ, 0x1 ;  /* 0x00000001ff5c7424 */ /* 0x000fe600078e00ff */
[----:B------:R-:W-:Y:S05]  /*4610*/  PLOP3.LUT P2, PT, PT, PT, UP0, 0x80, 0x8 ;  /* 0x000000000008781c */ /* 0x000fea0003f4f008 */
[----:B------:R-:W1:Y:S01]  /*4620*/  @UP0 LDCU.64 UR10, c[0x0][0x888] ;  /* 0x00011100ff0a07ac */ /* 0x000e620008000a00 */
[----:B------:R-:W-:Y:S07]  /*4630*/  @UP0 UIMAD UR8, UR57, UR4, URZ ;  /* 0x00000004390802a4 */ /* 0x000fee000f8e02ff */
[----:B------:R-:W-:Y:S01]  /*4640*/  @!P2 PRMT R92, R0, 0x7610, R92 ;  /* 0x00007610005ca816 */ /* 0x000fe2000000005c */
[----:B-1----:R-:W-:Y:S03]  /*4650*/  @UP0 UIMAD.WIDE UR10, UR8, 0x4, UR10 ;  /* 0x00000004080a08a5 */ /* 0x002fe6000f8e020a */
[----:B------:R-:W1:Y:S03]  /*4660*/  @!UP0 LDCU UR8, c[0x0][0x880] ;  /* 0x00011000ff0887ac */ /* 0x000e660008000800 */
[----:B------:R-:W-:Y:S01]  /*4670*/  IMAD.U32 R8, RZ, RZ, UR10 ;  /* 0x0000000aff087e24 */ /* 0x000fe2000f8e00ff */
[----:B------:R-:W-:Y:S05]  /*4680*/  MOV R9, UR11 ;  /* 0x0000000b00097c02 */ /* 0x000fea0008000f00 */
[----:B-----5:R3:W5:Y:S02]  /*4690*/  @P2 LDG.E R49, desc[UR48][R8.64] ;  /* 0x0000003008312981 */ /* 0x020764000c1e1900 */
[----:B-1-3--:R-:W-:Y:S07]  /*46a0*/  @!P2 IMAD.U32 R49, RZ, RZ, UR8 ;  /* 0x00000008ff31ae24 */ /* 0x00afee000f8e00ff */
.L_x_73:
[----:B-----5:R-:W-:Y:S01]  /*46b0*/  @!P0 FSETP.EQ.AND P4, PT, R49, RZ, PT ;  /* 0x000000ff3100820b */ /* 0x020fe20003f82000 */
[----:B------:R-:W-:Y:S01]  /*46c0*/  @!UPT UIADD3 URZ, UPT, UPT, URZ, URZ, URZ ;  /* 0x000000fffffff290 */ /* 0x000fe2000fffe0ff */
[----:B------:R-:W-:Y:S11]  /*46d0*/  @!P0 BRA `(.L_x_74) ;  /* 0x0000000000148947 */ /* 0x000ff60003800000 */
[----:B------:R-:W-:Y:S02]  /*46e0*/  LOP3.LUT P0, RZ, R92, 0xff, RZ, 0xc0, !PT ;  /* 0x000000ff5cff7812 */ /* 0x000fe4000780c0ff */
[----:B------:R-:W-:Y:S04]  /*46f0*/  PLOP3.LUT P4, PT, PT, PT, UP0, 0x80, 0x8 ;  /* 0x000000000008781c */ /* 0x000fe80003f8f008 */
[----:B------:R-:W-:Y:S07]  /*4700*/  PLOP3.LUT P4, PT, P4, PT, PT, 0x8, 0x80 ;  /* 0x000000000080781c */ /* 0x000fee000278e170 */
[----:B------:R-:W-:Y:S11]  /*4710*/  @P0 FSETP.EQ.AND P4, PT, R49, RZ, PT ;  /* 0x000000ff3100020b */ /* 0x000ff60003f82000 */
[----:B------:R-:W-:Y:S02]  /*4720*/  @!UPT UIADD3 URZ, UPT, UPT, URZ, URZ, URZ ;  /* 0x000000fffffff290 */ /* 0x000fe4000fffe0ff */
.L_x_74:
[----:B------:R-:W-:Y:S01]  /*4730*/  ISETP.NE.AND P0, PT, R22, 0x1, PT ;  /* 0x000000011600780c */ /* 0x000fe20003f05270 */
[----:B------:R-:W3:Y:S01]  /*4740*/  SYNCS.PHASECHK.TRANS64.TRYWAIT P2, [UR22+0xe0], R14 ;  /* 0x0000e00eff0075a7 */ /* 0x000ee20008041116 */
[----:B------:R-:W-:Y:S04]  /*4750*/  IMAD.SHL.U32 R17, R17, 0x80, RZ ;  /* 0x0000008011117824 */ /* 0x000fe800078e00ff */
[C---:B------:R-:W-:Y:S01]  /*4760*/  IMAD.HI.U32 R8, R17.reuse, R23, RZ ;  /* 0x0000001711087227 */ /* 0x040fe200078e00ff */
[C---:B------:R-:W-:Y:S04]  /*4770*/  R2UR UR35, R17.reuse ;  /* 0x00000000112372ca */ /* 0x040fe800000e0000 */
[----:B------:R-:W-:Y:S04]  /*4780*/  SHF.R.U32.HI R8, RZ, R28, R8 ;  /* 0x0000001cff087219 */ /* 0x000fe80000011608 */
[----:B------:R-:W-:Y:S02]  /*4790*/  SEL R8, R17, R8, !P0 ;  /* 0x0000000811087207 */ /* 0x000fe40004000000 */
[----:B------:R-:W-:Y:S02]  /*47a0*/  ELECT P0, URZ, PT ;  /* 0x0000000000ff782f */ /* 0x000fe40003800000 */
[C---:B------:R-:W-:Y:S01]  /*47b0*/  R2UR UR8, R8.reuse ;  /* 0x00000000080872ca */ /* 0x040fe200000e0000 */
[C---:B-12---:R-:W-:Y:S01]  /*47c0*/  IMAD.HI.U32 R0, R8.reuse, R20, RZ ;  /* 0x0000001408007227 */ /* 0x046fe200078e00ff */
[----:B------:R-:W-:Y:S02]  /*47d0*/  PLOP3.LUT P4, PT, P4, P0, PT, 0xf2, 0x2f ;  /* 0x00000000002f781c */ /* 0x000fe40002781e72 */
[----:B------:R-:W-:Y:S01]  /*47e0*/  R2UR UR36, R8 ;  /* 0x00000000082472ca */ /* 0x000fe200000e0000 */
[----:B------:R-:W-:Y:S01]  /*47f0*/  IMAD.MOV R2, RZ, RZ, -R8 ;  /* 0x000000ffff027224 */ /* 0x000fe200078e0a08 */
[----:B------:R-:W-:Y:S04]  /*4800*/  SHF.R.U32.HI R0, RZ, R21, R0 ;  /* 0x00000015ff007219 */ /* 0x000fe80000011600 */
[----:B------:R-:W-:Y:S02]  /*4810*/  R2UR UR37, R0 ;  /* 0x00000000002572ca */ /* 0x000fe400000e0000 */
[----:B------:R-:W-:Y:S03]  /*4820*/  R2UR UR9, R2 ;  /* 0x00000000020972ca */ /* 0x000fe600000e0000 */
[----:B----4-:R-:W-:Y:S05]  /*4830*/  @!P4 IADD3 R8, P0, PT, R34, 0x580, RZ ;  /* 0x000005802208c810 */ /* 0x010fea0007f1e0ff */
[----:B------:R-:W-:Y:S03]  /*4840*/  @!P4 IMAD.X R2, RZ, RZ, R35, P0 ;  /* 0x000000ffff02c224 */ /* 0x000fe600000e0623 */
[----:B------:R-:W-:Y:S02]  /*4850*/  USEL UR37, UR8, UR37, !UP3 ;  /* 0x0000002508257287 */ /* 0x000fe4000d800000 */
[----:B------:R-:W-:Y:S04]  /*4860*/  UIMAD UR35, UR14, UR9, UR35 ;  /* 0x000000090e2372a4 */ /* 0x000fe8000f8e0223 */
[----:B------:R-:W-:Y:S05]  /*4870*/  IMAD R0, RZ, RZ, -UR37 ;  /* 0x80000025ff007e24 */ /* 0x000fea000f8e02ff */
[----:B------:R-:W-:Y:S11]  /*4880*/  R2UR UR8, R0 ;  /* 0x00000000000872ca */ /* 0x000ff600000e0000 */
[----:B------:R-:W-:Y:S02]  /*4890*/  @!UPT UIADD3 URZ, UPT, UPT, URZ, URZ, URZ ;  /* 0x000000fffffff290 */ /* 0x000fe4000fffe0ff */
[----:B------:R-:W-:Y:S01]  /*48a0*/  UIMAD UR36, UR7, UR8, UR36 ;  /* 0x00000008072472a4 */ /* 0x000fe2000f8e0224 */
[----:B---3--:R-:W-:Y:S11]  /*48b0*/  @!P2 BRA `(.L_x_75) ;  /* 0x000000540018a947 */ /* 0x008ff60003800000 */
.L_x_175:
[----:B------:R-:W-:Y:S01]  /*48c0*/  @!P4 R2UR UR8, R8 ;  /* 0x000000000808c2ca */ /* 0x000fe200000e0000 */
[----:B------:R-:W-:Y:S01]  /*48d0*/  VOTEU.ALL UP2, P4 ;  /* 0x0000000000ff7886 */ /* 0x000fe20002040000 */
[----:B------:R-:W-:Y:S01]  /*48e0*/  @!P4 R2UR UR9, R2 ;  /* 0x000000000209c2ca */ /* 0x000fe200000e0000 */
[----:B------:R-:W-:Y:S01]  /*48f0*/  VOTEU.ALL UP1, P4 ;  /* 0x0000000000ff7886 */ /* 0x000fe20002020000 */
[----:B-1----:R-:W-:Y:S02]  /*4900*/  @!P4 IMAD.MOV.U32 R0, RZ, RZ, 0x2000 ;  /* 0x00002000ff00c424 */ /* 0x002fe400078e00ff */
[----:B------:R-:W-:Y:S07]  /*4910*/  @!UP2 UIADD3 UR32, UPT, UPT, UR22, 0x200, URZ ;  /* 0x000002001620a890 */ /* 0x000fee000fffe0ff */
[----:B------:R-:W-:Y:S02]  /*4920*/  IMAD.U32 R8, RZ, RZ, UR8 ;  /* 0x00000008ff087e24 */ /* 0x000fe4000f8e00ff */
[----:B------:R-:W-:Y:S01]  /*4930*/  IMAD.U32 R9, RZ, RZ, UR9 ;  /* 0x00000009ff097e24 */ /* 0x000fe2000f8e00ff */
[----:B------:R-:W-:Y:S02]  /*4940*/  @!UP2 UPRMT UR9, URZ, 0x40, URZ ;  /* 0x00000040ff09a896 */ /* 0x000fe400080000ff */
[----:B------:R-:W-:Y:S02]  /*4950*/  @!P4 R2UR UR10, R8 ;  /* 0x00000000080ac2ca */ /* 0x000fe400000e0000 */
[----:B------:R-:W-:Y:S01]  /*4960*/  @!P4 R2UR UR11, R9 ;  /* 0x00000000090bc2ca */ /* 0x000fe200000e0000 */
[----:B------:R-:W-:Y:S01]  /*4970*/  @!UP2 UPRMT UR8, UR9, 0x5410, URZ ;  /* 0x000054100908a896 */ /* 0x000fe200080000ff */
[----:B------:R-:W-:Y:S05]  /*4980*/  @!P4 IADD3 R8, P0, PT, R34, 0x580, RZ ;  /* 0x000005802208c810 */ /* 0x000fea0007f1e0ff */
[----:B------:R-:W-:Y:S06]  /*4990*/  @!P4 IMAD.X R2, RZ, RZ, R35, P0 ;  /* 0x000000ffff02c224 */ /* 0x000fec00000e0623 */
[----:B------:R1:W-:Y:S01]  /*49a0*/  @!UP1 UTMALDG.4D.IM2COL [UR32], [UR10], UR8 ;  /* 0x000000200a0093b4 */ /* 0x0003e20008058008 */
[----:B------:R1:W-:Y:S01]  /*49b0*/  @!P4 SYNCS.ARRIVE.TRANS64.RED.A0TR RZ, [UR22+0xc0], R0 ;  /* 0x0000c000ffffc9a7 */ /* 0x0003e20008300416 */
[----:B------:R-:W-:Y:S01]  /*49c0*/  SYNCS.ARRIVE.TRANS64.RED.A1T0 RZ, [UR31], RZ ;  /* 0x000000ffffff79a7 */ /* 0x000fe2000810041f */
[----:B------:R-:W2:Y:S02]  /*49d0*/  SYNCS.PHASECHK.TRANS64.TRYWAIT P2, [UR22+0xe8], R14 ;  /* 0x0000e80eff0075a7 */ /* 0x000ea40008041116 */
[----:B-12---:R-:W-:Y:S05]  /*49e0*/  @!P2 BRA `(.L_x_76) ;  /* 0x0000005000e4a947 */ /* 0x006fea0003800000 */
.L_x_177:
[----:B------:R-:W-:Y:S01]  /*49f0*/  @!P4 R2UR UR8, R2 ;  /* 0x000000000208c2ca */ /* 0x000fe200000e0000 */
[----:B------:R-:W-:Y:S01]  /*4a00*/  VOTEU.ALL UP2, P4 ;  /* 0x0000000000ff7886 */ /* 0x000fe20002040000 */
[----:B------:R-:W-:Y:S01]  /*4a10*/  @!P4 R2UR UR9, R8 ;  /* 0x000000000809c2ca */ /* 0x000fe200000e0000 */
[----:B------:R-:W-:Y:S01]  /*4a20*/  VOTEU.ALL UP1, P4 ;  /* 0x0000000000ff7886 */ /* 0x000fe20002020000 */
[----:B-1----:R-:W-:Y:S01]  /*4a30*/  @!P4 IMAD.MOV.U32 R0, RZ, RZ, 0x2000 ;  /* 0x00002000ff00c424 */ /* 0x002fe200078e00ff */
[----:B------:R-:W-:Y:S01]  /*4a40*/  UMOV UR27, UR35 ;  /* 0x00000023001b7c82 */ /* 0x000fe20008000000 */
[----:B------:R-:W-:Y:S02]  /*4a50*/  @!UP2 UIADD3 UR26, UPT, UPT, UR34, 0x20, URZ ;  /* 0x00000020221aa890 */ /* 0x000fe4000fffe0ff */
[----:B------:R-:W-:Y:S01]  /*4a60*/  @!UP2 UIADD3 UR24, UPT, UPT, UR22, 0x2200, URZ ;  /* 0x000022001618a890 */ /* 0x000fe2000fffe0ff */
[----:B------:R-:W-:Y:S01]  /*4a70*/  UMOV UR28, UR36 ;  /* 0x00000024001c7c82 */ /* 0x000fe20008000000 */
[----:B------:R-:W-:Y:S03]  /*4a80*/  UMOV UR29, UR37 ;  /* 0x00000025001d7c82 */ /* 0x000fe60008000000 */
        /* <DEDUP_REMOVED lines=13> */
.L_x_179:
[----:B------:R-:W2:Y:S01]  /*4b60*/  LDC.64 R12, c[0x0][0xb18] ;  /* 0x0002c600ff0c7b82 */ /* 0x000ea20000000a00 */
[----:B------:R-:W-:Y:S01]  /*4b70*/  @!P4 R2UR UR8, R2 ;  /* 0x000000000208c2ca */ /* 0x000fe200000e0000 */
[----:B------:R-:W-:Y:S01]  /*4b80*/  VOTEU.ALL UP2, P4 ;  /* 0x0000000000ff7886 */ /* 0x000fe20002040000 */
[----:B------:R-:W-:Y:S01]  /*4b90*/  @!P4 R2UR UR9, R8 ;  /* 0x000000000809c2ca */ /* 0x000fe200000e0000 */
[----:B------:R-:W-:Y:S01]  /*4ba0*/  VOTEU.ALL UP1, P4 ;  /* 0x0000000000ff7886 */ /* 0x000fe20002020000 */
[----:B-1----:R-:W-:Y:S03]  /*4bb0*/  @!P4 IMAD.MOV.U32 R0, RZ, RZ, 0x2000 ;  /* 0x00002000ff00c424 */ /* 0x002fe600078e00ff */
[----:B------:R-:W1:Y:S01]  /*4bc0*/  @!P1 LDC R2, c[0x0][0xb0c] ;  /* 0x0002c300ff029b82 */ /* 0x000e620000000800 */
[----:B------:R-:W-:Y:S01]  /*4bd0*/  @!UP2 UIADD3 UR18, UPT, UPT, UR34, 0x40, URZ ;  /* 0x000000402212a890 */ /* 0x000fe2000fffe0ff */
[----:B------:R-:W-:Y:S01]  /*4be0*/  @P3 SHF.R.U32.HI R24, RZ, 0x10, R25 ;  /* 0x00000010ff183819 */ /* 0x000fe20000011619 */
[----:B------:R-:W-:Y:S01]  /*4bf0*/  @!UP2 UIADD3 UR16, UPT, UPT, UR22, 0x4200, URZ ;  /* 0x000042001610a890 */ /* 0x000fe2000fffe0ff */
[----:B------:R-:W-:Y:S01]  /*4c00*/  UMOV UR19, UR35 ;  /* 0x0000002300137c82 */ /* 0x000fe20008000000 */
[----:B------:R-:W-:Y:S01]  /*4c10*/  UMOV UR20, UR36 ;  /* 0x0000002400147c82 */ /* 0x000fe20008000000 */
[----:B------:R-:W-:Y:S01]  /*4c20*/  UMOV UR21, UR37 ;  /* 0x0000002500157c82 */ /* 0x000fe20008000000 */
[----:B------:R-:W-:Y:S01]  /*4c30*/  IMAD.U32 R9, RZ, RZ, UR8 ;  /* 0x00000008ff097e24 */ /* 0x000fe2000f8e00ff */
[----:B------:R-:W-:Y:S01]  /*4c40*/  @P3 R2UR UR57, R24 ;  /* 0x00000000183932ca */ /* 0x000fe200000e0000 */
[----:B------:R-:W-:Y:S01]  /*4c50*/  IMAD.U32 R8, RZ, RZ, UR9 ;  /* 0x00000009ff087e24 */ /* 0x000fe2000f8e00ff */
[----:B------:R-:W-:Y:S02]  /*4c60*/  @!UP2 UPRMT UR9, URZ, 0x40, URZ ;  /* 0x00000040ff09a896 */ /* 0x000fe400080000ff */
[----:B------:R-:W-:Y:S02]  /*4c70*/  @!P4 R2UR UR11, R9 ;  /* 0x00000000090bc2ca */ /* 0x000fe400000e0000 */
[----:B------:R-:W-:Y:S01]  /*4c80*/  @!P4 R2UR UR10, R8 ;  /* 0x00000000080ac2ca */ /* 0x000fe200000e0000 */
[----:B------:R-:W-:Y:S01]  /*4c90*/  @!UP2 UPRMT UR8, UR9, 0x5410, URZ ;  /* 0x000054100908a896 */ /* 0x000fe200080000ff */
[----:B------:R-:W3:Y:S11]  /*4ca0*/  LDC.64 R8, c[0x0][0xb10] ;  /* 0x0002c400ff087b82 */ /* 0x000ef60000000a00 */
[----:B------:R4:W-:Y:S01]  /*4cb0*/  @!UP1 UTMALDG.4D.IM2COL [UR16], [UR10], UR8 ;  /* 0x000000100a0093b4 */ /* 0x0009e20008058008 */
[----:B------:R5:W-:Y:S01]  /*4cc0*/  @!P4 SYNCS.ARRIVE.TRANS64.RED.A0TR RZ, [UR22+0xd0], R0 ;  /* 0x0000d000ffffc9a7 */ /* 0x000be20008300416 */
[C---:B---3--:R-:W-:Y:S01]  /*4cd0*/  @!P1 IMAD.HI.U32 R8, R11.reuse, R8, RZ ;  /* 0x000000080b089227 */ /* 0x048fe200078e00ff */
[----:B--2---:R-:W-:Y:S02]  /*4ce0*/  @!P1 ISETP.NE.AND P0, PT, R12, 0x1, PT ;  /* 0x000000010c00980c */ /* 0x004fe40003f05270 */
[----:B-1----:R-:W-:Y:S01]  /*4cf0*/  @!P1 ISETP.NE.AND P2, PT, R2, 0x1, PT ;  /* 0x000000010200980c */ /* 0x002fe20003f45270 */
[----:B------:R-:W-:Y:S01]  /*4d00*/  SYNCS.ARRIVE.TRANS64.RED.A1T0 RZ, [UR45], RZ ;  /* 0x000000ffffff79a7 */ /* 0x000fe2000810042d */
[C---:B------:R-:W-:Y:S01]  /*4d10*/  @!P1 IMAD.HI.U32 R13, R10.reuse, R13, RZ ;  /* 0x0000000d0a0d9227 */ /* 0x040fe200078e00ff */
[----:B------:R-:W-:Y:S04]  /*4d20*/  @!P1 SHF.R.U32.HI R8, RZ, R9, R8 ;  /* 0x00000009ff089219 */ /* 0x000fe80000011608 */
[----:B------:R-:W-:Y:S01]  /*4d30*/  @!P1 SEL R8, R11, R8, !P2 ;  /* 0x000000080b089207 */ /* 0x000fe20005000000 */
[----:B------:R-:W1:Y:S01]  /*4d40*/  SYNCS.PHASECHK.TRANS64.TRYWAIT P5, [UR22+0xf8], R14 ;  /* 0x0000f80eff0075a7 */ /* 0x000e6200080a1116 */
[----:B-----5:R-:W2:Y:S02]  /*4d50*/  @!P1 LDC R0, c[0x0][0xb20] ;  /* 0x0002c800ff009b82 */ /* 0x020ea40000000800 */
[----:B--2---:R-:W-:Y:S04]  /*4d60*/  @!P1 SHF.R.U32.HI R0, RZ, R0, R13 ;  /* 0x00000000ff009219 */ /* 0x004fe8000001160d */
[----:B------:R-:W-:Y:S05]  /*4d70*/  @!P1 SEL R9, R10, R0, !P0 ;  /* 0x000000000a099207 */ /* 0x000fea0004000000 */
[----:B------:R-:W-:Y:S02]  /*4d80*/  @!P1 IMAD.IADD R0, R9, 0x1, -R8 ;  /* 0x0000000109009824 */ /* 0x000fe400078e0a08 */
[----:B------:R-:W-:Y:S02]  /*4d90*/  @!P1 IMAD.IADD R8, R8, 0x1, -R9 ;  /* 0x0000000108089824 */ /* 0x000fe400078e0a09 */
[----:B------:R-:W-:Y:S02]  /*4da0*/  @!P1 IMAD R11, R0, R2, R11 ;  /* 0x00000002000b9224 */ /* 0x000fe400078e020b */
[----:B------:R-:W-:Y:S01]  /*4db0*/  @!P1 IMAD R10, R8, R12, R10 ;  /* 0x0000000c080a9224 */ /* 0x000fe200078e020a */
[----:B-1--4-:R-:W-:Y:S06]  /*4dc0*/  @!P5 BRA `(.L_x_78) ;  /* 0x00000050001cd947 */ /* 0x012fec0003800000 */
.L_x_181:
[----:B------:R-:W-:Y:S01]  /*4dd0*/  @!P4 IADD3 R2, P0, PT, R34, 0x580, RZ ;  /* 0x000005802202c810 */ /* 0x000fe20007f1e0ff */
[----:B------:R-:W-:Y:S01]  /*4de0*/  VOTEU.ALL UP2, P4 ;  /* 0x0000000000ff7886 */ /* 0x000fe20002040000 */
[----:B------:R-:W-:Y:S01]  /*4df0*/  VOTEU.ALL UP1, P4 ;  /* 0x0000000000ff7886 */ /* 0x000fe20002020000 */
[----:B------:R-:W-:Y:S01]  /*4e00*/  UMOV UR11, UR35 ;  /* 0x00000023000b7c82 */ /* 0x000fe20008000000 */
[----:B------:R-:W-:Y:S01]  /*4e10*/  @!P4 R2UR UR9, R2 ;  /* 0x000000000209c2ca */ /* 0x000fe200000e0000 */
[----:B-1----:R-:W-:Y:S01]  /*4e20*/  @!P4 IMAD.X R0, RZ, RZ, R35, P0 ;  /* 0x000000ffff00c224 */ /* 0x002fe200000e0623 */
[----:B------:R-:W-:Y:S01]  /*4e30*/  @!UP2 UPRMT UR16, URZ, 0x40, URZ ;  /* 0x00000040ff10a896 */ /* 0x000fe200080000ff */
[----:B------:R-:W-:Y:S01]  /*4e40*/  LOP3.LUT R32, R32, 0x1, RZ, 0x3c, !PT ;  /* 0x0000000120207812 */ /* 0x000fe200078e3cff */
[----:B------:R-:W-:Y:S01]  /*4e50*/  @!UP2 UIADD3 UR10, UPT, UPT, UR34, 0x60, URZ ;  /* 0x00000060220aa890 */ /* 0x000fe2000fffe0ff */
[----:B------:R-:W-:Y:S01]  /*4e60*/  LOP3.LUT R31, R31, 0x1, RZ, 0x3c, !PT ;  /* 0x000000011f1f7812 */ /* 0x000fe200078e3cff */
[----:B------:R-:W-:Y:S01]  /*4e70*/  @!UP2 UPRMT UR20, UR16, 0x5410, URZ ;  /* 0x000054101014a896 */ /* 0x000fe200080000ff */
[----:B------:R-:W-:Y:S01]  /*4e80*/  @!P4 R2UR UR8, R0 ;  /* 0x000000000008c2ca */ /* 0x000fe200000e0000 */
[----:B------:R-:W-:Y:S01]  /*4e90*/  UMOV UR12, UR36 ;  /* 0x00000024000c7c82 */ /* 0x000fe20008000000 */
[----:B------:R-:W-:Y:S01]  /*4ea0*/  UMOV UR13, UR37 ;  /* 0x00000025000d7c82 */ /* 0x000fe20008000000 */
[----:B------:R-:W-:Y:S02]  /*4eb0*/  IMAD.IADD R14, R10, 0x1, R90 ;  /* 0x000000010a0e7824 */ /* 0x000fe400078e025a */
[----:B------:R-:W-:Y:S02]  /*4ec0*/  IMAD.IADD R17, R11, 0x1, R91 ;  /* 0x000000010b117824 */ /* 0x000fe400078e025b */
[----:B------:R-:W-:Y:S01]  /*4ed0*/  IMAD.U32 R8, RZ, RZ, UR9 ;  /* 0x00000009ff087e24 */ /* 0x000fe2000f8e00ff */
[----:B------:R-:W-:Y:S04]  /*4ee0*/  @!UP2 UIADD3 UR9, UPT, UPT, UR22, 0xd8, URZ ;  /* 0x000000d81609a890 */ /* 0x000fe8000fffe0ff */
[----:B------:R-:W-:Y:S01]  /*4ef0*/  @!P4 R2UR UR18, R8 ;  /* 0x000000000812c2ca */ /* 0x000fe200000e0000 */
[----:B------:R-:W-:Y:S01]  /*4f00*/  IMAD.U32 R9, RZ, RZ, UR8 ;  /* 0x00000008ff097e24 */ /* 0x000fe2000f8e00ff */
[----:B------:R-:W-:Y:S04]  /*4f10*/  @!UP2 UIADD3 UR8, UPT, UPT, UR22, 0x6200, URZ ;  /* 0x000062001608a890 */ /* 0x000fe8000fffe0ff */
[----:B------:R-:W-:Y:S11]  /*4f20*/  @!P4 R2UR UR19, R9 ;  /* 0x000000000913c2ca */ /* 0x000ff600000e0000 */
[----:B------:R-:W-:Y:S02]  /*4f30*/  @!UPT UIADD3 URZ, UPT, UPT, URZ, URZ, URZ ;  /* 0x000000fffffff290 */ /* 0x000fe4000fffe0ff */
[----:B------:R2:W-:Y:S01]  /*4f40*/  @!UP1 UTMALDG.4D.IM2COL [UR8], [UR18], UR20 ;  /* 0x00000008120093b4 */ /* 0x0005e20008058014 */
[----:B------:R2:W-:Y:S01]  /*4f50*/  @!P4 SYNCS.ARRIVE.TRANS64.RED.A0TR RZ, [UR22+0xd8], R29 ;  /* 0x0000d81dffffc9a7 */ /* 0x0005e20008300416 */
[----:B------:R-:W-:Y:S01]  /*4f60*/  UPLOP3.LUT UP1, UPT, UPT, UPT, UPT, 0x80, 0x8 ;  /* 0x000000000008789c */ /* 0x000fe20003f2f070 */
[----:B------:R-:W-:Y:S01]  /*4f70*/  SYNCS.ARRIVE.TRANS64.RED.A1T0 RZ, [UR23], RZ ;  /* 0x000000ffffff79a7 */ /* 0x000fe20008100417 */
[----:B------:R-:W-:Y:S09]  /*4f80*/  @P3 BRA `(.L_x_79) ;  /* 0xfffffff000803947 */ /* 0x000ff2000383ffff */
[----:B------:R-:W-:-:S04]  /*4f90*/  SHF.L.U32 R2, R32, 0x1f, RZ ;  /* 0x0000001f20027819 */ /* 0x000fc800000006ff */
[----:B------:R-:W1:Y:S02]  /*4fa0*/  SYNCS.PHASECHK.TRANS64.TRYWAIT P0, [UR22+0xe0], R2 ;  /* 0x0000e002ff0075a7 */ /* 0x000e640008001116 */
[----:B-1----:R-:W-:Y:S05]  /*4fb0*/  @!P0 BRA `(.L_x_80) ;  /* 0x0000004c00b88947 */ /* 0x002fea0003800000 */
.L_x_183:
[----:B------:R-:W3:Y:S02]  /*4fc0*/  SYNCS.PHASECHK.TRANS64.TRYWAIT P0, [UR22+0xe8], R2 ;  /* 0x0000e802ff0075a7 */ /* 0x000ee40008001116 */
[----:B---3--:R-:W-:Y:S05]  /*4fd0*/  @!P0 BRA `(.L_x_81) ;  /* 0x0000004c00c88947 */ /* 0x008fea0003800000 */
.L_x_185:
[----:B------:R-:W3:Y:S02]  /*4fe0*/  SYNCS.PHASECHK.TRANS64.TRYWAIT P0, [UR22+0xf0], R2 ;  /* 0x0000f002ff0075a7 */ /* 0x000ee40008001116 */
[----:B---3--:R-:W-:Y:S05]  /*4ff0*/  @!P0 BRA `(.L_x_82) ;  /* 0x0000004c00d88947 */ /* 0x008fea0003800000 */
.L_x_187:
[----:B-1----:R-:W-:-:S07]  /*5000*/  MOV R0, UR22 ;  /* 0x0000001600007c02 */ /* 0x002fce0008000f00 */
.L_x_83:
[----:B-1----:R-:W-:-:S04]  /*5010*/  SHF.L.U32 R2, R32, 0x1f, RZ ;  /* 0x0000001f20027819 */ /* 0x002fc800000006ff */
[----:B------:R1:W3:Y:S03]  /*5020*/  SYNCS.PHASECHK.TRANS64.TRYWAIT P0, [R0+URZ+0xf8], R2 ;  /* 0x0000f802000075a7 */ /* 0x0002e600080011ff */
[----:B---3--:R-:W-:Y:S05]  /*5030*/  @!P0 NANOSLEEP.SYNCS 0x989680 ;  /* 0x009896800000895d */ /* 0x008fea0003900000 */
[----:B------:R-:W3:Y:S02]  /*5040*/  @!P0 SYNCS.PHASECHK.TRANS64 P0, [R0+URZ+0xf8], R2 ;  /* 0x0000f802000085a7 */ /* 0x000ee400080010ff */
[----:B--23--:R-:W-:Y:S05]  /*5050*/  @P0 EXIT ;  /* 0x000000000000094d */ /* 0x00cfea0003800000 */
[----:B------:R-:W-:Y:S05]  /*5060*/  BRA `(.L_x_83) ;  /* 0xfffffffc00e87947 */ /* 0x000fea000383ffff */
.L_x_68:
[----:B------:R-:W-:-:S06]  /*5070*/  UISETP.GE.AND UP1, UPT, UR8, 0x4, UPT ;  /* 0x000000040800788c */ /* 0x000fcc000bf26270 */
[----:B------:R-:W-:-:S13]  /*5080*/  PLOP3.LUT P0, PT, PT, PT, UP1, 0x80, 0x8 ;  /* 0x000000000008781c */ /* 0x000fda0003f0f018 */
[----:B------:R-:W-:Y:S05]  /*5090*/  @!P0 EXIT ;  /* 0x000000000000894d */ /* 0x000fea0003800000 */
[----:B------:R-:W-:Y:S01]  /*50a0*/  BAR.SYNC.DEFER_BLOCKING 0x6, 0xa0 ;  /* 0x0182800000007b1d */ /* 0x000fe20000010000 */
[C---:B------:R-:W-:Y:S01]  /*50b0*/  IMAD.SHL.U32 R0, R101.reuse, 0x20, RZ ;  /* 0x0000002065007824 */ /* 0x040fe200078e00ff */
[C---:B------:R-:W-:Y:S01]  /*50c0*/  SHF.L.U32 R46, R101.reuse, 0x10, RZ ;  /* 0x00000010652e7819 */ /* 0x040fe200000006ff */
[C---:B------:R-:W-:Y:S01]  /*50d0*/  IMAD.SHL.U32 R100, R101.reuse, 0x4, RZ ;  /* 0x0000000465647824 */ /* 0x040fe200078e00ff */
[C---:B------:R-:W-:Y:S01]  /*50e0*/  LOP3.LUT R102, R101.reuse, 0x60, RZ, 0xc0, !PT ;  /* 0x0000006065667812 */ /* 0x040fe200078ec0ff */
[----:B------:R-:W-:Y:S01]  /*50f0*/  HFMA2 R97, -RZ, RZ, 0, 0 ;  /* 0x00000000ff617431 */ /* 0x000fe200000001ff */
[----:B------:R-:W-:Y:S02]  /*5100*/  UMOV UR50, 0x400 ;  /* 0x0000040000327882 */ /* 0x000fe40000000000 */
[----:B------:R-:W1:Y:S01]  /*5110*/  LDC R96, c[0x0][0x370] ;  /* 0x0000dc00ff607b82 */ /* 0x000e620000000800 */
[----:B------:R-:W-:Y:S01]  /*5120*/  ULEA UR50, UR45, UR50, 0x18 ;  /* 0x000000322d327291 */ /* 0x000fe2000f8ec0ff */
[----:B------:R-:W-:Y:S01]  /*5130*/  LOP3.LUT R4, R0, 0xc0, RZ, 0xc0, !PT ;  /* 0x000000c000047812 */ /* 0x000fe200078ec0ff */
[----:B------:R-:W-:Y:S01]  /*5140*/  IMAD.MOV.U32 R99, RZ, RZ, 0x1 ;  /* 0x00000001ff637424 */ /* 0x000fe200078e00ff */
[C---:B------:R-:W-:Y:S01]  /*5150*/  LOP3.LUT R105, R101.reuse, 0x2, RZ, 0xc0, !PT ;  /* 0x0000000265697812 */ /* 0x040fe200078ec0ff */
[----:B------:R-:W-:Y:S01]  /*5160*/  UIADD3 UR4, UPT, UPT, UR50, 0x200, URZ ;  /* 0x0000020032047890 */ /* 0x000fe2000fffe0ff */
[----:B------:R-:W-:Y:S01]  /*5170*/  LOP3.LUT R100, R4, 0x18, R100, 0xf8, !PT ;  /* 0x0000001804647812 */ /* 0x000fe200078ef864 */
[----:B------:R-:W-:Y:S01]  /*5180*/  IMAD.MOV.U32 R45, RZ, RZ, RZ ;  /* 0x000000ffff2d7224 */ /* 0x000fe200078e00ff */
[----:B------:R-:W2:Y:S01]  /*5190*/  LDC R42, c[0x0][0xb0c] ;  /* 0x0002c300ff2a7b82 */ /* 0x000ea20000000800 */
[----:B------:R-:W-:Y:S01]  /*51a0*/  LOP3.LUT R101, R101, 0x4, RZ, 0xc0, !PT ;  /* 0x0000000465657812 */ /* 0x000fe200078ec0ff */
[----:B------:R-:W-:Y:S01]  /*51b0*/  IMAD.MOV.U32 R98, RZ, RZ, RZ ;  /* 0x000000ffff627224 */ /* 0x000fe200078e00ff */
[----:B------:R-:W-:Y:S01]  /*51c0*/  LOP3.LUT R100, R100, 0xf20, R0, 0xf8, !PT ;  /* 0x00000f2064647812 */ /* 0x000fe200078ef800 */
[----:B------:R-:W-:Y:S01]  /*51d0*/  IMAD.U32 R94, RZ, RZ, UR4 ;  /* 0x00000004ff5e7e24 */ /* 0x000fe2000f8e00ff */
[----:B------:R-:W-:Y:S01]  /*51e0*/  LOP3.LUT R46, R46, 0x600000, RZ, 0xc0, !PT ;  /* 0x006000002e2e7812 */ /* 0x000fe200078ec0ff */
[----:B------:R-:W4:Y:S02]  /*51f0*/  LDCU.64 UR54, c[0x0][0x348] ;  /* 0x00006900ff3677ac */ /* 0x000f240008000a00 */
[----:B------:R-:W1:Y:S01]  /*5200*/  LDC R93, c[0x0][0xb20] ;  /* 0x0002c800ff5d7b82 */ /* 0x000e620000000800 */
[----:B------:R-:W3:Y:S01]  /*5210*/  LDS R2, [UR50+0x160] ;  /* 0x00016032ff027984 */ /* 0x000ee20008000800 */
[----:B------:R-:W-:Y:S01]  /*5220*/  LEA R100, R100, R94, 0x1 ;  /* 0x0000005e64647211 */ /* 0x000fe200078e08ff */
[----:B------:R-:W1:Y:S04]  /*5230*/  LDCU.64 UR36, c[0x0][0x888] ;  /* 0x00011100ff2477ac */ /* 0x000e680008000a00 */
[--C-:B------:R-:W-:Y:S01]  /*5240*/  IMAD R105, R105, -0x10, R100.reuse ;  /* 0xfffffff069697824 */ /* 0x100fe200078e0264 */
[----:B------:R-:W1:Y:S01]  /*5250*/  LDC R41, c[0x0][0xb30] ;  /* 0x0002cc00ff297b82 */ /* 0x000e620000000800 */
[----:B------:R-:W-:Y:S01]  /*5260*/  IMAD R104, R101, -0x10, R100 ;  /* 0xfffffff065687824 */ /* 0x000fe200078e0264 */
[----:B------:R-:W1:Y:S01]  /*5270*/  LDCU.64 UR38, c[0x0][0x890] ;  /* 0x00011200ff2677ac */ /* 0x000e620008000a00 */
[----:B------:R-:W1:Y:S05]  /*5280*/  LDCU.64 UR46, c[0x0][0xa90] ;  /* 0x00015200ff2e77ac */ /* 0x000e6a0008000a00 */
[----:B------:R-:W1:Y:S01]  /*5290*/  LDC.64 R84, c[0x0][0xb10] ;  /* 0x0002c400ff547b82 */ /* 0x000e620000000a00 */
[----:B------:R-:W-:Y:S01]  /*52a0*/  UMOV UR52, URZ ;  /* 0x000000ff00347c82 */ /* 0x000fe20008000000 */
[----:B------:R-:W-:-:S06]  /*52b0*/  UMOV UR56, URZ ;  /* 0x000000ff00387c82 */ /* 0x000fcc0008000000 */
[----:B------:R-:W1:Y:S08]  /*52c0*/  LDC.64 R38, c[0x0][0xb18] ;  /* 0x0002c600ff267b82 */ /* 0x000e700000000a00 */
[----:B------:R-:W1:Y:S08]  /*52d0*/  LDC.64 R36, c[0x0][0xb28] ;  /* 0x0002ca00ff247b82 */ /* 0x000e700000000a00 */
[----:B------:R-:W1:Y:S01]  /*52e0*/  LDC.64 R82, c[0x0][0x8b0] ;  /* 0x00022c00ff527b82 */ /* 0x000e620000000a00 */
[C---:B---3--:R-:W-:Y:S01]  /*52f0*/  VIADD R3, R2.reuse, 0x80 ;  /* 0x0000008002037836 */ /* 0x048fe20000000000 */
[----:B------:R-:W-:-:S04]  /*5300*/  LOP3.LUT R2, R2, 0xffff, RZ, 0xc0, !PT ;  /* 0x0000ffff02027812 */ /* 0x000fc800078ec0ff */
[----:B------:R-:W-:Y:S02]  /*5310*/  LOP3.LUT R3, R3, 0xffff, RZ, 0xc0, !PT ;  /* 0x0000ffff03037812 */ /* 0x000fe400078ec0ff */
[----:B------:R-:W3:Y:S03]  /*5320*/  LDC.64 R80, c[0x0][0x8a8] ;  /* 0x00022a00ff507b82 */ /* 0x000ee60000000a00 */
[----:B------:R1:W-:Y:S05]  /*5330*/  STL.64 [R1], R2 ;  /* 0x0000000201007387 */ /* 0x0003ea0000100a00 */
[----:B------:R-:W1:Y:S08]  /*5340*/  LDC.64 R88, c[0x0][0xa80] ;  /* 0x0002a000ff587b82 */ /* 0x000e700000000a00 */
[----:B------:R-:W1:Y:S08]  /*5350*/  LDC.64 R86, c[0x0][0xa88] ;  /* 0x0002a200ff567b82 */ /* 0x000e700000000a00 */
[----:B--2-4-:R-:W1:Y:S02]  /*5360*/  LDC R95, c[0x0][0x374] ;  /* 0x0000dd00ff5f7b82 */ /* 0x014e640000000800 */
.L_x_127:
[----:B-1----:R-:W-:Y:S04]  /*5370*/  SHF.L.U32 R2, R97, 0x1f, RZ ;  /* 0x0000001f61027819 */ /* 0x002fe800000006ff */
[----:B------:R-:W1:Y:S02]  /*5380*/  SYNCS.PHASECHK.TRANS64.TRYWAIT P0, [UR50+0x110], R2 ;  /* 0x00011002ff0075a7 */ /* 0x000e640008001132 */
[----:B-1-3--:R-:W-:Y:S05]  /*5390*/  @!P0 BRA `(.L_x_84) ;  /* 0x0000004c00088947 */ /* 0x00afea0003800000 */
.L_x_189:
[----:B------:R-:W2:Y:S01]  /*53a0*/  LDC.64 R10, c[0x0][0xb10] ;  /* 0x0002c400ff0a7b82 */ /* 0x000ea20000000a00 */
[----:B------:R-:W4:Y:S01]  /*53b0*/  LDS.128 R20, [UR50+0x150] ;  /* 0x00015032ff147984 */ /* 0x000f220008000c00 */
[----:B------:R-:W-:Y:S01]  /*53c0*/  UIADD3 UR4, UPT, UPT, UR50, 0x118, URZ ;  /* 0x0000011832047890 */ /* 0x000fe2000fffe0ff */
[----:B-1----:R-:W-:Y:S01]  /*53d0*/  IMAD R0, R45, 0x4, R1 ;  /* 0x000000042d007824 */ /* 0x002fe200078e0201 */
[----:B------:R-:W-:Y:S04]  /*53e0*/  ISETP.NE.AND P1, PT, R41, 0x1, PT ;  /* 0x000000012900780c */ /* 0x000fe80003f25270 */
[----:B------:R-:W1:Y:S01]  /*53f0*/  LDC.64 R8, c[0x0][0xb18] ;  /* 0x0002c600ff087b82 */ /* 0x000e620000000a00 */
[----:B------:R-:W-:Y:S01]  /*5400*/  UPRMT UR4, URZ, 0x654, UR4 ;  /* 0x00000654ff047896 */ /* 0x000fe20008000004 */
[----:B------:R-:W-:Y:S01]  /*5410*/  ISETP.GE.AND P0, PT, R40, 0x1, PT ;  /* 0x000000012800780c */ /* 0x000fe20003f06270 */
[----:B------:R-:W-:Y:S01]  /*5420*/  @!PT LDS RZ, [RZ] ;  /* 0x00000000fffff984 */ /* 0x000fe20000000800 */
[----:B------:R-:W-:Y:S01]  /*5430*/  @!PT LDS RZ, [RZ] ;  /* 0x00000000fffff984 */ /* 0x000fe20000000800 */
[----:B------:R-:W-:Y:S01]  /*5440*/  @!PT LDS RZ, [RZ] ;  /* 0x00000000fffff984 */ /* 0x000fe20000000800 */
[----:B------:R-:W-:Y:S01]  /*5450*/  @!PT LDS RZ, [RZ] ;  /* 0x00000000fffff984 */ /* 0x000fe20000000800 */
[----:B------:R3:W-:Y:S06]  /*5460*/  MEMBAR.ALL.CTA ;  /* 0x0000000000007992 */ /* 0x0007ec0000008000 */
[----:B---3--:R-:W3:Y:S01]  /*5470*/  FENCE.VIEW.ASYNC.S ;  /* 0x00000000000073c6 */ /* 0x008ee20000000000 */
[----:B------:R-:W1:Y:S08]  /*5480*/  @!P1 LDC R12, c[0x0][0xb20] ;  /* 0x0002c800ff0c9b82 */ /* 0x000e700000000800 */
[----:B------:R-:W1:Y:S01]  /*5490*/  @!P1 LDC R7, c[0x0][0xb0c] ;  /* 0x0002c300ff079b82 */ /* 0x000e620000000800 */
[----:B---3--:R-:W-:Y:S01]  /*54a0*/  SYNCS.ARRIVE.TRANS64.RED.A1T0 RZ, [UR4], RZ ;  /* 0x000000ffffff79a7 */ /* 0x008fe20008100404 */
[----:B------:R3:W5:Y:S01]  /*54b0*/  LDL R16, [R0] ;  /* 0x0000000000107983 */ /* 0x0007620000100800 */
[----:B----4-:R-:W-:Y:S04]  /*54c0*/  LOP3.LUT P4, RZ, R22, 0x1, RZ, 0xc0, !PT ;  /* 0x0000000116ff7812 */ /* 0x010fe8000788c0ff */
[----:B------:R-:W-:Y:S09]  /*54d0*/  P2R R106, PR, RZ, 0x10 ;  /* 0x00000010ff6a7803 */ /* 0x000ff20000000000 */
[----:B------:R-:W-:Y:S02]  /*54e0*/  @P4 MOV R44, R20 ;  /* 0x00000014002c4202 */ /* 0x000fe40000000f00 */
[----:B------:R-:W-:Y:S01]  /*54f0*/  @P4 LOP3.LUT R43, R21, 0xffff, RZ, 0xc0, !PT ;  /* 0x0000ffff152b4812 */ /* 0x000fe200078ec0ff */
[----:B--23--:R-:W-:Y:S06]  /*5500*/  @!P0 BRA `(.L_x_85) ;  /* 0x0000000000a48947 */ /* 0x00cfec0003800000 */
[----:B------:R-:W-:Y:S01]  /*5510*/  IMAD.HI.U32 R0, R95, R39, RZ ;  /* 0x000000275f007227 */ /* 0x000fe200078e00ff */
[----:B------:R-:W-:Y:S02]  /*5520*/  ISETP.NE.AND P0, PT, R38, 0x1, PT ;  /* 0x000000012600780c */ /* 0x000fe40003f05270 */
[----:B------:R-:W-:Y:S01]  /*5530*/  ISETP.NE.AND P2, PT, R40, 0x1, PT ;  /* 0x000000012800780c */ /* 0x000fe20003f45270 */
[----:B------:R-:W-:Y:S01]  /*5540*/  IMAD.HI.U32 R4, R96, R84, RZ ;  /* 0x0000005460047227 */ /* 0x000fe200078e00ff */
[----:B------:R-:W-:Y:S02]  /*5550*/  SHF.R.U32.HI R0, RZ, R93, R0 ;  /* 0x0000005dff007219 */ /* 0x000fe40000011600 */
[----:B------:R-:W-:Y:S01]  /*5560*/  ISETP.NE.AND P3, PT, R42, 0x1, PT ;  /* 0x000000012a00780c */ /* 0x000fe20003f65270 */
[----:B------:R-:W-:Y:S01]  /*5570*/  IMAD.HI.U32 R6, R43, R39, RZ ;  /* 0x000000272b067227 */ /* 0x000fe200078e00ff */
[-C--:B------:R-:W-:Y:S02]  /*5580*/  SHF.R.U32.HI R4, RZ, R85.reuse, R4 ;  /* 0x00000055ff047219 */ /* 0x080fe40000011604 */
        /* <DEDUP_REMOVED lines=14> */
[C---:B------:R-:W-:Y:S03]  /*5670*/  IMAD.HI.U32 R0, R3.reuse, R36, RZ ;  /* 0x0000002403007227 */ /* 0x040fe600078e00ff */
[C---:B------:R-:W-:Y:S02]  /*5680*/  ISETP.GE.OR P0, PT, R2.reuse, R5, P0 ;  /* 0x000000050200720c */ /* 0x040fe40000706670 */
[----:B------:R-:W-:Y:S04]  /*5690*/  SHF.R.U32.HI R0, RZ, R37, R0 ;  /* 0x00000025ff007219 */ /* 0x000fe80000011600 */
[C---:B------:R-:W-:Y:S05]  /*56a0*/  SEL R6, R3.reuse, R0, !P2 ;  /* 0x0000000003067207 */ /* 0x040fea0005000000 */
        /* <DEDUP_REMOVED lines=14> */
[----:B------:R-:W-:Y:S07]  /*5790*/  IMAD R43, R3, R38, R43 ;  /* 0x00000026032b7224 */ /* 0x000fee00078e022b */
.L_x_85:
[----:B-1----:R-:W-:Y:S01]  /*57a0*/  @!P1 ISETP.NE.AND P0, PT, R8, 0x1, PT ;  /* 0x000000010800980c */ /* 0x002fe20003f05270 */
[----:B------:R-:W-:Y:S01]  /*57b0*/  @!P1 IMAD.HI.U32 R2, R43, R9, RZ ;  /* 0x000000092b029227 */ /* 0x000fe200078e00ff */
[----:B------:R-:W-:Y:S01]  /*57c0*/  R2UR UR41, R14 ;  /* 0x000000000e2972ca */ /* 0x000fe200000e0000 */
[----:B------:R-:W-:Y:S01]  /*57d0*/  BSSY.RECONVERGENT B6, `(.L_x_86) ;  /* 0x000002f000067945 */ /* 0x000fe20003800200 */
[----:B------:R-:W-:Y:S01]  /*57e0*/  @!P1 ISETP.NE.AND P2, PT, R7, 0x1, PT ;  /* 0x000000010700980c */ /* 0x000fe20003f45270 */
[----:B------:R-:W-:Y:S01]  /*57f0*/  @!P1 IMAD.HI.U32 R0, R44, R10, RZ ;  /* 0x0000000a2c009227 */ /* 0x000fe200078e00ff */
[----:B------:R-:W-:Y:S02]  /*5800*/  @!P1 SHF.R.U32.HI R2, RZ, R12, R2 ;  /* 0x0000000cff029219 */ /* 0x000fe40000011602 */
[----:B------:R-:W-:Y:S02]  /*5810*/  @P4 SHF.R.U32.HI R20, RZ, 0x10, R21 ;  /* 0x00000010ff144819 */ /* 0x000fe40000011615 */
[----:B------:R-:W-:Y:S02]  /*5820*/  @!P1 SEL R2, R43, R2, !P0 ;  /* 0x000000022b029207 */ /* 0x000fe40004000000 */
[----:B------:R-:W-:Y:S02]  /*5830*/  @!P1 SHF.R.U32.HI R0, RZ, R11, R0 ;  /* 0x0000000bff009219 */ /* 0x000fe40000011600 */
[----:B------:R-:W-:Y:S01]  /*5840*/  LOP3.LUT P0, RZ, R94, 0x1b0, RZ, 0xc0, !PT ;  /* 0x000001b05eff7812 */ /* 0x000fe2000780c0ff */
[----:B------:R-:W-:Y:S01]  /*5850*/  USHF.L.U32 UR41, UR41, 0x7, URZ ;  /* 0x0000000729297899 */ /* 0x000fe200080006ff */
[----:B------:R-:W-:Y:S02]  /*5860*/  @!P1 SEL R3, R44, R0, !P2 ;  /* 0x000000002c039207 */ /* 0x000fe40005000000 */
[----:B------:R-:W-:Y:S03]  /*5870*/  @P4 R2UR UR51, R20 ;  /* 0x00000000143342ca */ /* 0x000fe600000e0000 */
[----:B------:R-:W-:Y:S02]  /*5880*/  @!P1 IMAD.IADD R0, R2, 0x1, -R3 ;  /* 0x0000000102009824 */ /* 0x000fe400078e0a03 */
[----:B------:R-:W-:Y:S02]  /*5890*/  @!P1 IMAD.IADD R2, R3, 0x1, -R2 ;  /* 0x0000000103029824 */ /* 0x000fe400078e0a02 */
[----:B------:R-:W-:Y:S02]  /*58a0*/  @!P1 IMAD R44, R0, R7, R44 ;  /* 0x00000007002c9224 */ /* 0x000fe400078e022c */
[----:B------:R-:W-:Y:S01]  /*58b0*/  @!P1 IMAD R43, R2, R8, R43 ;  /* 0x00000008022b9224 */ /* 0x000fe200078e022b */
[----:B------:R-:W-:Y:S06]  /*58c0*/  @!P0 BRA `(.L_x_87) ;  /* 0x00000000007c8947 */ /* 0x000fec0003800000 */
[----:B------:R-:W1:Y:S01]  /*58d0*/  LDCU.64 UR8, c[0x4][0x80] ;  /* 0x01001000ff0877ac */ /* 0x000e620008000a00 */
[----:B------:R-:W-:Y:S01]  /*58e0*/  MOV R2, 0x0 ;  /* 0x0000000000027802 */ /* 0x000fe20000000f00 */
[----:B------:R-:W-:Y:S02]  /*58f0*/  HFMA2 R12, -RZ, RZ, 0, 5.9604644775390625e-08 ;  /* 0x00000001ff0c7431 */ /* 0x000fe400000001ff */
[----:B------:R-:W-:Y:S01]  /*5900*/  IMAD.MOV.U32 R8, RZ, RZ, 0x70 ;  /* 0x00000070ff087424 */ /* 0x000fe200078e00ff */
[----:B------:R2:W3:Y:S01]  /*5910*/  LDC.64 R14, c[0x4][R2] ;  /* 0x01000000020e7b82 */ /* 0x0004e20000000a00 */
[----:B------:R-:W4:Y:S01]  /*5920*/  LDCU.64 UR6, c[0x4][0x88] ;  /* 0x01001100ff0677ac */ /* 0x000f220008000a00 */
[----:B------:R-:W-:Y:S01]  /*5930*/  IMAD.MOV.U32 R13, RZ, RZ, RZ ;  /* 0x000000ffff0d7224 */ /* 0x000fe200078e00ff */
[----:B------:R-:W2:Y:S01]  /*5940*/  LDCU.64 UR4, c[0x4][0x8] ;  /* 0x01000100ff0477ac */ /* 0x000ea20008000a00 */
[----:B-1----:R-:W-:Y:S01]  /*5950*/  MOV R5, UR9 ;  /* 0x0000000900057c02 */ /* 0x002fe20008000f00 */
[----:B------:R-:W-:Y:S01]  /*5960*/  IMAD.U32 R4, RZ, RZ, UR8 ;  /* 0x00000008ff047e24 */ /* 0x000fe2000f8e00ff */
[----:B----4-:R-:W-:Y:S01]  /*5970*/  MOV R7, UR7 ;  /* 0x0000000700077c02 */ /* 0x010fe20008000f00 */
[----:B------:R-:W-:Y:S01]  /*5980*/  IMAD.U32 R6, RZ, RZ, UR6 ;  /* 0x00000006ff067e24 */ /* 0x000fe2000f8e00ff */
[----:B--2---:R-:W-:Y:S01]  /*5990*/  MOV R11, UR5 ;  /* 0x00000005000b7c02 */ /* 0x004fe20008000f00 */
[----:B------:R-:W-:Y:S02]  /*59a0*/  IMAD.U32 R10, RZ, RZ, UR4 ;  /* 0x00000004ff0a7e24 */ /* 0x000fe4000f8e00ff */
[----:B------:R-:W-:Y:S07]  /*59b0*/  LEPC R20, `(.L_x_88) ;  /* 0x000000001014794e */ /* 0x000fee0000000000 */
[----:B---3-5:R-:W-:Y:S05]  /*59c0*/  CALL.ABS.NOINC R14 ;  /* 0x000000000e007343 */ /* 0x028fea0003c00000 */
.L_x_88:
[----:B------:R-:W1:Y:S01]  /*59d0*/  LDCU.64 UR8, c[0x4][0x80] ;  /* 0x01001000ff0877ac */ /* 0x000e620008000a00 */
[----:B------:R-:W2:Y:S01]  /*59e0*/  LDC.64 R2, c[0x4][R2] ;  /* 0x0100000002027b82 */ /* 0x000ea20000000a00 */
[----:B------:R-:W-:Y:S02]  /*59f0*/  HFMA2 R12, -RZ, RZ, 0, 5.9604644775390625e-08 ;  /* 0x00000001ff0c7431 */ /* 0x000fe400000001ff */
[----:B------:R-:W-:Y:S02]  /*5a00*/  IMAD.MOV.U32 R8, RZ, RZ, 0x70 ;  /* 0x00000070ff087424 */ /* 0x000fe400078e00ff */
[----:B------:R-:W-:Y:S01]  /*5a10*/  IMAD.MOV.U32 R13, RZ, RZ, RZ ;  /* 0x000000ffff0d7224 */ /* 0x000fe200078e00ff */
[----:B------:R-:W3:Y:S01]  /*5a20*/  LDCU.64 UR6, c[0x4][0x88] ;  /* 0x01001100ff0677ac */ /* 0x000ee20008000a00 */
[----:B------:R-:W4:Y:S01]  /*5a30*/  LDCU.64 UR4, c[0x4][0x8] ;  /* 0x01000100ff0477ac */ /* 0x000f220008000a00 */
[----:B-1----:R-:W-:Y:S02]  /*5a40*/  MOV R4, UR8 ;  /* 0x0000000800047c02 */ /* 0x002fe40008000f00 */
[----:B------:R-:W-:Y:S02]  /*5a50*/  MOV R5, UR9 ;  /* 0x0000000900057c02 */ /* 0x000fe40008000f00 */
[----:B---3--:R-:W-:Y:S01]  /*5a60*/  MOV R7, UR7 ;  /* 0x0000000700077c02 */ /* 0x008fe20008000f00 */
[----:B------:R-:W-:Y:S01]  /*5a70*/  IMAD.U32 R6, RZ, RZ, UR6 ;  /* 0x00000006ff067e24 */ /* 0x000fe2000f8e00ff */
[----:B----4-:R-:W-:Y:S01]  /*5a80*/  MOV R11, UR5 ;  /* 0x00000005000b7c02 */ /* 0x010fe20008000f00 */
[----:B------:R-:W-:Y:S02]  /*5a90*/  IMAD.U32 R10, RZ, RZ, UR4 ;  /* 0x00000004ff0a7e24 */ /* 0x000fe4000f8e00ff */
[----:B------:R-:W-:Y:S07]  /*5aa0*/  LEPC R20, `(.L_x_87) ;  /* 0x000000001014794e */ /* 0x000fee0000000000 */
[----:B--2---:R-:W-:Y:S05]  /*5ab0*/  CALL.ABS.NOINC R2 ;  /* 0x0000000002007343 */ /* 0x004fea0003c00000 */
.L_x_87:
[----:B------:R-:W-:Y:S05]  /*5ac0*/  BSYNC.RECONVERGENT B6 ;  /* 0x0000000000067941 */ /* 0x000fea0003800200 */
.L_x_86:
[----:B------:R-:W-:Y:S01]  /*5ad0*/  ISETP.NE.U32.AND P4, PT, R82, RZ, PT ;  /* 0x000000ff5200720c */ /* 0x000fe20003f85070 */
[----:B------:R-:W-:Y:S01]  /*5ae0*/  UISETP.NE.AND UP2, UPT, UR53, URZ, UPT ;  /* 0x000000ff3500728c */ /* 0x000fe2000bf45270 */
[----:B------:R-:W-:Y:S01]  /*5af0*/  ISETP.NE.U32.AND P2, PT, RZ, UR36, PT ;  /* 0x00000024ff007c0c */ /* 0x000fe2000bf45070 */
[----:B------:R-:W-:Y:S01]  /*5b00*/  UISETP.NE.U32.AND UP1, UPT, UR38, URZ, UPT ;  /* 0x000000ff2600728c */ /* 0x000fe2000bf25070 */
[----:B------:R-:W-:Y:S01]  /*5b10*/  ISETP.NE.AND.EX P4, PT, R83, RZ, PT, P4 ;  /* 0x000000ff5300720c */ /* 0x000fe20003f85340 */
[----:B------:R-:W-:Y:S01]  /*5b20*/  UPLOP3.LUT UP0, UPT, UPT, UPT, UPT, 0x40, 0x4 ;  /* 0x000000000004789c */ /* 0x000fe20003f0e870 */
[----:B------:R-:W-:Y:S01]  /*5b30*/  ISETP.NE.AND.EX P2, PT, RZ, UR37, PT, P2 ;  /* 0x00000025ff007c0c */ /* 0x000fe2000bf45320 */
[----:B------:R-:W-:Y:S01]  /*5b40*/  UISETP.NE.AND.EX UP1, UPT, UR39, URZ, UPT, UP1 ;  /* 0x000000ff2700728c */ /* 0x000fe2000bf25310 */
[----:B------:R-:W-:Y:S04]  /*5b50*/  PLOP3.LUT P1, PT, PT, PT, UP2, 0x80, 0x8 ;  /* 0x000000000008781c */ /* 0x000fe80003f2f028 */
[----:B------:R-:W-:Y:S06]  /*5b60*/  @UP2 UPLOP3.LUT UP0, UPT, UPT, UPT, UP1, 0x80, 0x8 ;  /* 0x000000000008289c */ /* 0x000fec0003f0f010 */
[----:B------:R-:W-:Y:S01]  /*5b70*/  PLOP3.LUT P0, PT, PT, PT, UP0, 0x80, 0x8 ;  /* 0x000000000008781c */ /* 0x000fe20003f0f008 */
[----:B------:R-:W-:Y:S01]  /*5b80*/  @!UPT UIADD3 URZ, UPT, UPT, URZ, URZ, URZ ;  /* 0x000000fffffff290 */ /* 0x000fe2000fffe0ff */
[----:B------:R-:W-:Y:S11]  /*5b90*/  BRA.U !UP1, `(.L_x_89) ;  /* 0x0000000109387547 */ /* 0x000ff6000b800000 */
[----:B------:R-:W-:Y:S01]  /*5ba0*/  UISETP.NE.U32.AND UP0, UPT, UR36, URZ, UPT ;  /* 0x000000ff2400728c */ /* 0x000fe2000bf05070 */
[----:B------:R-:W-:Y:S02]  /*5bb0*/  HFMA2 R0, -RZ, RZ, 0, 5.9604644775390625e-08 ;  /* 0x00000001ff007431 */ /* 0x000fe400000001ff */
[----:B------:R-:W-:Y:S01]  /*5bc0*/  IMAD.MOV.U32 R92, RZ, RZ, 0x1 ;  /* 0x00000001ff5c7424 */ /* 0x000fe200078e00ff */
[----:B------:R-:W-:Y:S06]  /*5bd0*/  UISETP.NE.AND.EX UP0, UPT, UR37, URZ, UPT, UP0 ;  /* 0x000000ff2500728c */ /* 0x000fec000bf05300 */
        /* <DEDUP_REMOVED lines=9> */
[----:B-12---:R-:W-:Y:S02]  /*5c70*/  @!P3 IMAD.U32 R49, RZ, RZ, UR4 ;  /* 0x00000004ff31be24 */ /* 0x006fe4000f8e00ff */
.L_x_89:
[----:B------:R-:W-:Y:S05]  /*5c80*/  @!P4 BRA `(.L_x_90) ;  /* 0x000000000020c947 */ /* 0x000fea0003800000 */
[----:B------:R-:W-:Y:S04]  /*5c90*/  ISETP.NE.U32.AND P3, PT, R80, RZ, PT ;  /* 0x000000ff5000720c */ /* 0x000fe80003f65070 */
[----:B------:R-:W-:Y:S11]  /*5ca0*/  ISETP.NE.AND.EX P3, PT, R81, RZ, PT, P3 ;  /* 0x000000ff5100720c */ /* 0x000ff60003f65330 */
[----:B------:R-:W-:Y:S02]  /*5cb0*/  @!UPT UIADD3 URZ, UPT, UPT, URZ, URZ, URZ ;  /* 0x000000fffffff290 */ /* 0x000fe4000fffe0ff */
[----:B------:R-:W1:Y:S01]  /*5cc0*/  @P3 LDC.64 R2, c[0x0][0x8a8] ;  /* 0x00022a00ff023b82 */ /* 0x000e620000000a00 */
[----:B------:R-:W-:Y:S04]  /*5cd0*/  @P3 IMAD R0, R82, UR57, RZ ;  /* 0x0000003952003c24 */ /* 0x000fe8000f8e02ff */
[----:B-1----:R-:W-:Y:S05]  /*5ce0*/  @P3 IMAD.WIDE R2, R0, 0x4, R2 ;  /* 0x0000000400023825 */ /* 0x002fea00078e0202 */
[----:B-----5:R1:W5:Y:S02]  /*5cf0*/  @P3 LDG.E R47, desc[UR48][R2.64] ;  /* 0x00000030022f3981 */ /* 0x020364000c1e1900 */
[----:B-1----:R-:W2:Y:S02]  /*5d00*/  @!P3 LDC R47, c[0x0][0x8a0] ;  /* 0x00022800ff2fbb82 */ /* 0x002ea40000000800 */
.L_x_90:
[----:B-----5:R-:W-:Y:S01]  /*5d10*/  FSETP.NEU.AND P3, PT, R49, RZ, PT ;  /* 0x000000ff3100720b */ /* 0x020fe20003f6d000 */
[----:B------:R-:W-:Y:S01]  /*5d20*/  IMAD.SHL.U32 R109, R17, 0x80, RZ ;  /* 0x00000080116d7824 */ /* 0x000fe200078e00ff */
[----:B------:R-:W-:Y:S01]  /*5d30*/  SEL R3, RZ, 0xffffffff, P2 ;  /* 0xffffffffff037807 */ /* 0x000fe20001000000 */
[----:B------:R-:W-:Y:S01]  /*5d40*/  BSSY B1, `(.L_x_91) ;  /* 0x0000044000017945 */ /* 0x000fe20003800000 */
[----:B------:R-:W-:Y:S01]  /*5d50*/  @P1 LOP3.LUT P2, RZ, R92, 0xff, RZ, 0xc0, !PT ;  /* 0x000000ff5cff1812 */ /* 0x000fe2000784c0ff */
[----:B------:R-:W-:Y:S01]  /*5d60*/  IMAD.HI.U32 R107, R109, R89, RZ ;  /* 0x000000596d6b7227 */ /* 0x000fe200078e00ff */
[----:B------:R-:W-:Y:S02]  /*5d70*/  @P1 SEL R0, RZ, 0xffffffff, P3 ;  /* 0xffffffffff001807 */ /* 0x000fe40001800000 */
[----:B------:R-:W-:Y:S01]  /*5d80*/  LOP3.LUT R99, R99, 0x1, RZ, 0x3c, !PT ;  /* 0x0000000163637812 */ /* 0x000fe200078e3cff */
[----:B------:R-:W-:Y:S01]  /*5d90*/  IMAD.MOV.U32 R66, RZ, RZ, 0x1 ;  /* 0x00000001ff427424 */ /* 0x000fe200078e00ff */
[----:B------:R-:W-:Y:S01]  /*5da0*/  @P0 SEL R0, R3, R0, !P2 ;  /* 0x0000000003000207 */ /* 0x000fe20005000000 */
[----:B------:R-:W-:Y:S01]  /*5db0*/  IMAD.IADD R48, R46, 0x1, R16 ;  /* 0x000000012e307824 */ /* 0x000fe200078e0210 */
[----:B------:R-:W-:Y:S01]  /*5dc0*/  LEA R64, R45, UR50, 0x3 ;  /* 0x000000322d407c11 */ /* 0x000fe2000f8e18ff */
[----:B------:R-:W-:Y:S01]  /*5dd0*/  IMAD R112, R101, -0x10, R105 ;  /* 0xfffffff065707824 */ /* 0x000fe200078e0269 */
[----:B------:R-:W-:Y:S01]  /*5de0*/  @P1 LOP3.LUT R0, R0, 0x1, RZ, 0xc0, !PT ;  /* 0x0000000100001812 */ /* 0x000fe200078ec0ff */
[----:B------:R-:W-:Y:S01]  /*5df0*/  IMAD.MOV.U32 R65, RZ, RZ, RZ ;  /* 0x000000ffff417224 */ /* 0x000fe200078e00ff */
[----:B------:R-:W-:Y:S02]  /*5e00*/  ISETP.NE.AND P2, PT, R88, 0x1, PT ;  /* 0x000000015800780c */ /* 0x000fe40003f45270 */
[----:B------:R-:W-:Y:S02]  /*5e10*/  CS2R R78, SRZ ;  /* 0x00000000004e7805 */ /* 0x000fe4000001ff00 */
[----:B------:R-:W-:Y:S02]  /*5e20*/  ISETP.NE.U32.OR P5, PT, R0, 0x1, !P1 ;  /* 0x000000010000780c */ /* 0x000fe40004fa5470 */
[----:B------:R-:W-:Y:S02]  /*5e30*/  CS2R R76, SRZ ;  /* 0x00000000004c7805 */ /* 0x000fe4000001ff00 */
[----:B------:R-:W-:Y:S02]  /*5e40*/  SHF.R.U32.HI R107, RZ, R86, R107 ;  /* 0x00000056ff6b7219 */ /* 0x000fe4000001166b */
[----:B------:R-:W-:Y:S02]  /*5e50*/  CS2R R70, SRZ ;  /* 0x0000000000467805 */ /* 0x000fe4000001ff00 */
[----:B------:R-:W-:Y:S02]  /*5e60*/  SEL R2, RZ, 0xffffffff, P3 ;  /* 0xffffffffff027807 */ /* 0x000fe40001800000 */
[----:B------:R-:W-:Y:S02]  /*5e70*/  CS2R R68, SRZ ;  /* 0x0000000000447805 */ /* 0x000fe4000001ff00 */
[----:B------:R-:W-:Y:S02]  /*5e80*/  SEL R107, R109, R107, !P2 ;  /* 0x0000006b6d6b7207 */ /* 0x000fe40005000000 */
[----:B------:R-:W-:Y:S02]  /*5e90*/  CS2R R62, SRZ ;  /* 0x00000000003e7805 */ /* 0x000fe4000001ff00 */
[----:B------:R-:W-:Y:S02]  /*5ea0*/  PLOP3.LUT P2, PT, PT, PT, UP1, 0x80, 0x8 ;  /* 0x000000000008781c */ /* 0x000fe40003f4f018 */
[----:B------:R-:W-:Y:S02]  /*5eb0*/  CS2R R60, SRZ ;  /* 0x00000000003c7805 */ /* 0x000fe4000001ff00 */
[----:B------:R-:W-:Y:S01]  /*5ec0*/  LOP3.LUT P3, R110, R92, 0xff, RZ, 0xc0, !PT ;  /* 0x000000ff5c6e7812 */ /* 0x000fe2000786c0ff */
[----:B------:R-:W-:Y:S01]  /*5ed0*/  IMAD.HI.U32 R108, R107, UR46, RZ ;  /* 0x0000002e6b6c7c27 */ /* 0x000fe2000f8e00ff */
[----:B------:R-:W-:Y:S02]  /*5ee0*/  ISETP.NE.AND P4, PT, R87, 0x1, PT ;  /* 0x000000015700780c */ /* 0x000fe40003f85270 */
[----:B------:R-:W-:Y:S01]  /*5ef0*/  @P5 SHF.L.U32 R0, R99, 0x1f, RZ ;  /* 0x0000001f63005819 */ /* 0x000fe200000006ff */
[----:B------:R-:W-:Y:S01]  /*5f00*/  IMAD.MOV R4, RZ, RZ, -R107 ;  /* 0x000000ffff047224 */ /* 0x000fe200078e0a6b */
[----:B------:R-:W-:Y:S02]  /*5f10*/  SHF.R.U32.HI R108, RZ, UR47, R108 ;  /* 0x0000002fff6c7c19 */ /* 0x000fe4000801166c */
[----:B------:R-:W-:Y:S01]  /*5f20*/  CS2R R58, SRZ ;  /* 0x00000000003a7805 */ /* 0x000fe2000001ff00 */
[----:B------:R1:W3:Y:S01]  /*5f30*/  @P5 SYNCS.PHASECHK.TRANS64.TRYWAIT P1, [UR50+0xc0], R0 ;  /* 0x0000c000ff0055a7 */ /* 0x0002e20008021132 */
[----:B------:R-:W-:Y:S01]  /*5f40*/  P2R R111, PR, RZ, 0x20 ;  /* 0x00000020ff6f7803 */ /* 0x000fe20000000000 */
[----:B------:R-:W-:Y:S01]  /*5f50*/  IMAD R109, R88, R4, R109 ;  /* 0x00000004586d7224 */ /* 0x000fe200078e026d */
[----:B------:R-:W-:Y:S02]  /*5f60*/  @P2 SEL R2, R3, R2, !P3 ;  /* 0x0000000203022207 */ /* 0x000fe40005800000 */
[----:B------:R-:W-:Y:S02]  /*5f70*/  CS2R R56, SRZ ;  /* 0x0000000000387805 */ /* 0x000fe4000001ff00 */
[----:B------:R-:W-:Y:S02]  /*5f80*/  SEL R108, R107, R108, !P4 ;  /* 0x0000006c6b6c7207 */ /* 0x000fe40006000000 */
[----:B------:R-:W-:Y:S03]  /*5f90*/  LOP3.LUT R2, R2, 0x1, RZ, 0xc0, !PT ;  /* 0x0000000102027812 */ /* 0x000fe600078ec0ff */
[----:B------:R-:W-:Y:S01]  /*5fa0*/  IMAD.MOV R3, RZ, RZ, -R108 ;  /* 0x000000ffff037224 */ /* 0x000fe200078e0a6c */
[----:B------:R-:W-:Y:S03]  /*5fb0*/  ISETP.NE.U32.AND P2, PT, R2, 0x1, PT ;  /* 0x000000010200780c */ /* 0x000fe60003f45070 */
[----:B------:R-:W-:Y:S01]  /*5fc0*/  IMAD R107, R87, R3, R107 ;  /* 0x00000003576b7224 */ /* 0x000fe200078e026b */
[----:B------:R-:W-:Y:S02]  /*5fd0*/  P2R R67, PR, RZ, 0x4 ;  /* 0x00000004ff437803 */ /* 0x000fe40000000000 */
[----:B-1----:R-:W-:Y:S04]  /*5fe0*/  SHF.L.U32 R0, R98, 0x1f, RZ ;  /* 0x0000001f62007819 */ /* 0x002fe800000006ff */
[----:B------:R1:W4:Y:S01]  /*5ff0*/  SYNCS.PHASECHK.TRANS64.TRYWAIT P0, [R64+URZ+0x120], R0 ;  /* 0x00012000400075a7 */ /* 0x00032200080011ff */
[----:B---3--:R-:W-:Y:S01]  /*6000*/  @P5 SEL R66, RZ, 0x1, !P1 ;  /* 0x00000001ff425807 */ /* 0x008fe20004800000 */
[----:B-1----:R-:W-:Y:S06]  /*6010*/  @!P5 BRA `(.L_x_92) ;  /* 0x000000000058d947 */ /* 0x002fec0003800000 */
[----:B------:R-:W-:Y:S01]  /*6020*/  IMAD.MOV.U32 R79, RZ, RZ, RZ ;  /* 0x000000ffff4f7224 */ /* 0x000fe200078e00ff */
[----:B------:R-:W-:Y:S01]  /*6030*/  ISETP.NE.AND P1, PT, R66, RZ, PT ;  /* 0x000000ff4200720c */ /* 0x000fe20003f25270 */
[----:B------:R-:W-:Y:S01]  /*6040*/  BSSY B0, `(.L_x_93) ;  /* 0x000000c000007945 */ /* 0x000fe20003800000 */
[----:B------:R-:W-:Y:S02]  /*6050*/  CS2R R58, SRZ ;  /* 0x00000000003a7805 */ /* 0x000fe4000001ff00 */
[----:B------:R-:W-:Y:S02]  /*6060*/  CS2R R56, SRZ ;  /* 0x0000000000387805 */ /* 0x000fe4000001ff00 */
[----:B------:R-:W-:Y:S02]  /*6070*/  CS2R R62, SRZ ;  /* 0x00000000003e7805 */ /* 0x000fe4000001ff00 */
[----:B------:R-:W-:Y:S02]  /*6080*/  CS2R R60, SRZ ;  /* 0x00000000003c7805 */ /* 0x000fe4000001ff00 */
[----:B------:R-:W-:Y:S02]  /*6090*/  CS2R R70, SRZ ;  /* 0x0000000000467805 */ /* 0x000fe4000001ff00 */
[----:B------:R-:W-:Y:S02]  /*60a0*/  CS2R R68, SRZ ;  /* 0x0000000000447805 */ /* 0x000fe4000001ff00 */
[----:B------:R-:W-:Y:S01]  /*60b0*/  CS2R R76, SRZ ;  /* 0x00000000004c7805 */ /* 0x000fe2000001ff00 */
[----:B------:R-:W-:Y:S06]  /*60c0*/  @P1 BRA `(.L_x_94) ;  /* 0x00000000000c1947 */ /* 0x000fec0003800000 */
[----:B------:R-:W-:Y:S04]  /*60d0*/  SHF.L.U32 R3, R99, 0x1f, RZ ;  /* 0x0000001f63037819 */ /* 0x000fe800000006ff */
[----:B------:R-:W1:Y:S02]  /*60e0*/  SYNCS.PHASECHK.TRANS64.TRYWAIT P1, [UR50+0xc0], R3 ;  /* 0x0000c003ff0075a7 */ /* 0x000e640008021132 */
[----:B-1----:R-:W-:Y:S05]  /*60f0*/  @!P1 BRA `(.L_x_95) ;  /* 0x0000003c00c89947 */ /* 0x002fea0003800000 */
.L_x_94:
[----:B------:R-:W-:Y:S05]  /*6100*/  BSYNC B0 ;  /* 0x0000000000007941 */ /* 0x000fea0003800000 */
.L_x_93:
[----:B------:R-:W-:Y:S01]  /*6110*/  ISETP.NE.AND P1, PT, R67, RZ, PT ;  /* 0x000000ff4300720c */ /* 0x000fe20003f25270 */
[----:B------:R-:W-:Y:S11]  /*6120*/  HFMA2 R65, -RZ, RZ, 0, 5.9604644775390625e-08 ;  /* 0x00000001ff417431 */ /* 0x000ff600000001ff */
[----:B------:R-:W-:Y:S01]  /*6130*/  @!UPT UIADD3 URZ, UPT, UPT, URZ, URZ, URZ ;  /* 0x000000fffffff290 */ /* 0x000fe2000fffe0ff */
[----:B------:R3:W1:Y:S04]  /*6140*/  @P1 LDS.128 R56, [R100] ;  /* 0x0000000064381984 */ /* 0x0006680000000c00 */
[----:B------:R3:W1:Y:S04]  /*6150*/  @P1 LDS.128 R60, [R105+0x10] ;  /* 0x00001000693c1984 */ /* 0x0006680000000c00 */
[----:B------:R3:W1:Y:S04]  /*6160*/  @P1 LDS.128 R68, [R104+0x20] ;  /* 0x0000200068441984 */ /* 0x0006680000000c00 */
[----:B------:R3:W1:Y:S02]  /*6170*/  @P1 LDS.128 R76, [R112+0x30] ;  /* 0x00003000704c1984 */ /* 0x0006640000000c00 */
.L_x_92:
[----:B------:R-:W-:Y:S05]  /*6180*/  BSYNC B1 ;  /* 0x0000000000017941 */ /* 0x000fea0003800000 */
.L_x_91:
[----:B-1----:R-:W-:Y:S04]  /*6190*/  SHF.R.U32.HI R2, RZ, 0x15, R48 ;  /* 0x00000015ff027819 */ /* 0x002fe80000011630 */
[----:B------:R-:W-:Y:S01]  /*61a0*/  LOP3.LUT P1, RZ, R2, 0x3, R103, 0x48, !PT ;  /* 0x0000000302ff7812 */ /* 0x000fe20007824867 */
[----:B------:R-:W-:Y:S01]  /*61b0*/  @!UPT UIADD3 URZ, UPT, UPT, URZ, URZ, URZ ;  /* 0x000000fffffff290 */ /* 0x000fe2000fffe0ff */
[----:B----4-:R-:W-:Y:S11]  /*61c0*/  @P0 BRA `(.L_x_96) ;  /* 0x0000000000080947 */ /* 0x010ff60003800000 */
[----:B------:R-:W1:Y:S02]  /*61d0*/  SYNCS.PHASECHK.TRANS64.TRYWAIT P0, [R64+URZ+0x120], R0 ;  /* 0x00012000400075a7 */ /* 0x000e6400080011ff */
[----:B-1----:R-:W-:Y:S05]  /*61e0*/  @!P0 BRA `(.L_x_97) ;  /* 0x0000003c00a48947 */ /* 0x002fea0003800000 */
.L_x_96:
[----:B------:R-:W-:Y:S05]  /*61f0*/  @!P1 BRA `(.L_x_98) ;  /* 0x0000000000409947 */ /* 0x000fea0003800000 */
[----:B------:R-:W4:Y:S01]  /*6200*/  LDCU.64 UR8, c[0x4][0x70] ;  /* 0x01000e00ff0877ac */ /* 0x000f220008000a00 */
[----:B------:R-:W-:Y:S01]  /*6210*/  MOV R3, 0x0 ;  /* 0x0000000000037802 */ /* 0x000fe20000000f00 */
[----:B------:R-:W-:Y:S02]  /*6220*/  HFMA2 R12, -RZ, RZ, 0, 5.9604644775390625e-08 ;  /* 0x00000001ff0c7431 */ /* 0x000fe400000001ff */
[----:B------:R-:W-:Y:S02]  /*6230*/  IMAD.MOV.U32 R8, RZ, RZ, 0x192 ;  /* 0x00000192ff087424 */ /* 0x000fe400078e00ff */
[----:B------:R-:W-:Y:S01]  /*6240*/  IMAD.MOV.U32 R13, RZ, RZ, RZ ;  /* 0x000000ffff0d7224 */ /* 0x000fe200078e00ff */
[----:B------:R-:W5:Y:S01]  /*6250*/  LDCU.64 UR6, c[0x4][0x78] ;  /* 0x01000f00ff0677ac */ /* 0x000f620008000a00 */
[----:B------:R-:W1:Y:S01]  /*6260*/  LDC.64 R2, c[0x4][R3] ;  /* 0x0100000003027b82 */ /* 0x000e620000000a00 */
[----:B------:R-:W2:Y:S01]  /*6270*/  LDCU.64 UR4, c[0x4][0x10] ;  /* 0x01000200ff0477ac */ /* 0x000ea20008000a00 */
[----:B----4-:R-:W-:Y:S01]  /*6280*/  MOV R5, UR9 ;  /* 0x0000000900057c02 */ /* 0x010fe20008000f00 */
[----:B------:R-:W-:Y:S01]  /*6290*/  IMAD.U32 R4, RZ, RZ, UR8 ;  /* 0x00000008ff047e24 */ /* 0x000fe2000f8e00ff */
[----:B-----5:R-:W-:Y:S01]  /*62a0*/  MOV R7, UR7 ;  /* 0x0000000700077c02 */ /* 0x020fe20008000f00 */
[----:B------:R-:W-:Y:S01]  /*62b0*/  IMAD.U32 R6, RZ, RZ, UR6 ;  /* 0x00000006ff067e24 */ /* 0x000fe2000f8e00ff */
[----:B--2---:R-:W-:Y:S01]  /*62c0*/  MOV R11, UR5 ;  /* 0x00000005000b7c02 */ /* 0x004fe20008000f00 */
[----:B------:R-:W-:Y:S02]  /*62d0*/  IMAD.U32 R10, RZ, RZ, UR4 ;  /* 0x00000004ff0a7e24 */ /* 0x000fe4000f8e00ff */
[----:B------:R-:W-:Y:S07]  /*62e0*/  LEPC R20, `(.L_x_98) ;  /* 0x000000001014794e */ /* 0x000fee0000000000 */
[----:B-1-3--:R-:W-:Y:S05]  /*62f0*/  CALL.ABS.NOINC R2 ;  /* 0x0000000002007343 */ /* 0x00afea0003c00000 */
.L_x_98:
[----:B------:R-:W-:Y:S01]  /*6300*/  SHF.L.U32 R3, R56, 0x10, RZ ;  /* 0x0000001038037819 */ /* 0x000fe200000006ff */
[----:B------:R-:W-:Y:S05]  /*6310*/  WARPSYNC.ALL ;  /* 0x0000000000007948 */ /* 0x000fea0003800000 */
[----:B------:R-:W-:Y:S01]  /*6320*/  R2UR UR4, R48 ;  /* 0x00000000300472ca */ /* 0x000fe200000e0000 */
[----:B------:R-:W-:Y:S01]  /*6330*/  BSSY.RECONVERGENT B0, `(.L_x_99) ;  /* 0x000008a000007945 */ /* 0x000fe20003800200 */
[C---:B------:R-:W-:Y:S02]  /*6340*/  SHF.L.U32 R50, R57.reuse, 0x10, RZ ;  /* 0x0000001039327819 */ /* 0x040fe400000006ff */
[----:B------:R-:W-:Y:S02]  /*6350*/  LOP3.LUT R51, R57, 0xffff0000, RZ, 0xc0, !PT ;  /* 0xffff000039337812 */ /* 0x000fe400078ec0ff */
[----:B------:R-:W-:Y:S07]  /*6360*/  ISETP.NE.AND P0, PT, R102, RZ, PT ;  /* 0x000000ff6600720c */ /* 0x000fee0003f05270 */
[----:B------:R-:W1:Y:S02]  /*6370*/  LDTM.x32 R4, tmem[UR4] ;  /* 0x00000004000479ee */ /* 0x000e6400082c0000 */
[C---:B-12---:R-:W-:Y:S01]  /*6380*/  FMUL R0, R47.reuse, R4 ;  /* 0x000000042f007220 */ /* 0x046fe20000400000 */
[----:B------:R-:W-:Y:S01]  /*6390*/  LOP3.LUT R4, R56, 0xffff0000, RZ, 0xc0, !PT ;  /* 0xffff000038047812 */ /* 0x000fe200078ec0ff */
[C---:B------:R-:W-:Y:S01]  /*63a0*/  FMUL R2, R47.reuse, R5 ;  /* 0x000000052f027220 */ /* 0x040fe20000400000 */
[----:B------:R-:W-:Y:S01]  /*63b0*/  FMUL R7, R47, R7 ;  /* 0x000000072f077220 */ /* 0x000fe20000400000 */
[----:B------:R-:W-:Y:S01]  /*63c0*/  FFMA R0, R49, R3, R0 ;  /* 0x0000000331007223 */ /* 0x000fe20000000000 */
[----:B------:R-:W-:Y:S01]  /*63d0*/  FMUL R3, R47, R6 ;  /* 0x000000062f037220 */ /* 0x000fe20000400000 */
[----:B------:R-:W-:Y:S01]  /*63e0*/  FFMA R2, R49, R4, R2 ;  /* 0x0000000431027223 */ /* 0x000fe20000000002 */
[C---:B------:R-:W-:Y:S01]  /*63f0*/  FMUL R4, R47.reuse, R8 ;  /* 0x000000082f047220 */ /* 0x040fe20000400000 */
[C---:B------:R-:W-:Y:S01]  /*6400*/  FMUL R8, R47.reuse, R12 ;  /* 0x0000000c2f087220 */ /* 0x040fe20000400000 */
[C---:B------:R-:W-:Y:S01]  /*6410*/  FMUL R12, R47.reuse, R16 ;  /* 0x000000102f0c7220 */ /* 0x040fe20000400000 */
[C---:B------:R-:W-:Y:S01]  /*6420*/  FMUL R16, R47.reuse, R20 ;  /* 0x000000142f107220 */ /* 0x040fe20000400000 */
[----:B------:R-:W-:Y:S01]  /*6430*/  F2FP.BF16.F32.PACK_AB R52, R2, R0 ;  /* 0x000000000234723e */ /* 0x000fe200000010ff */
[C---:B------:R-:W-:Y:S01]  /*6440*/  FMUL R20, R47.reuse, R24 ;  /* 0x000000182f147220 */ /* 0x040fe20000400000 */
[C---:B------:R-:W-:Y:S01]  /*6450*/  LOP3.LUT R0, R58.reuse, 0xffff0000, RZ, 0xc0, !PT ;  /* 0xffff00003a007812 */ /* 0x040fe200078ec0ff */
[----:B------:R-:W-:Y:S01]  /*6460*/  FMUL R24, R47, R28 ;  /* 0x0000001c2f187220 */ /* 0x000fe20000400000 */
[----:B------:R-:W-:Y:S01]  /*6470*/  SHF.L.U32 R2, R59, 0x10, RZ ;  /* 0x000000103b027819 */ /* 0x000fe200000006ff */
[C---:B------:R-:W-:Y:S01]  /*6480*/  FMUL R28, R47.reuse, R32 ;  /* 0x000000202f1c7220 */ /* 0x040fe20000400000 */
[----:B------:R-:W-:Y:S01]  /*6490*/  SHF.L.U32 R32, R58, 0x10, RZ ;  /* 0x000000103a207819 */ /* 0x000fe200000006ff */
[----:B------:R-:W-:Y:S01]  /*64a0*/  FMUL R5, R47, R9 ;  /* 0x000000092f057220 */ /* 0x000fe20000400000 */
[C---:B------:R-:W-:Y:S01]  /*64b0*/  FFMA R3, R49.reuse, R50, R3 ;  /* 0x0000003231037223 */ /* 0x040fe20000000003 */
[----:B------:R-:W-:Y:S01]  /*64c0*/  FFMA R7, R49, R51, R7 ;  /* 0x0000003331077223 */ /* 0x000fe20000000007 */
[----:B------:R-:W-:Y:S01]  /*64d0*/  FMUL R6, R47, R10 ;  /* 0x0000000a2f067220 */ /* 0x000fe20000400000 */
[----:B------:R-:W-:Y:S01]  /*64e0*/  FFMA R4, R49, R32, R4 ;  /* 0x0000002031047223 */ /* 0x000fe20000000004 */
[----:B------:R-:W-:Y:S01]  /*64f0*/  LOP3.LUT R32, R59, 0xffff0000, RZ, 0xc0, !PT ;  /* 0xffff00003b207812 */ /* 0x000fe200078ec0ff */
[----:B------:R-:W-:Y:S01]  /*6500*/  FFMA R5, R49, R0, R5 ;  /* 0x0000000031057223 */ /* 0x000fe20000000005 */
[C---:B------:R-:W-:Y:S01]  /*6510*/  SHF.L.U32 R0, R60.reuse, 0x10, RZ ;  /* 0x000000103c007819 */ /* 0x040fe200000006ff */
[----:B------:R-:W-:Y:S01]  /*6520*/  FMUL R11, R47, R11 ;  /* 0x0000000b2f0b7220 */ /* 0x000fe20000400000 */
[----:B------:R-:W-:Y:S01]  /*6530*/  F2FP.BF16.F32.PACK_AB R53, R7, R3 ;  /* 0x000000030735723e */ /* 0x000fe200000010ff */
[C---:B------:R-:W-:Y:S01]  /*6540*/  FFMA R6, R49.reuse, R2, R6 ;  /* 0x0000000231067223 */ /* 0x040fe20000000006 */
[----:B------:R-:W-:Y:S01]  /*6550*/  LOP3.LUT R2, R60, 0xffff0000, RZ, 0xc0, !PT ;  /* 0xffff00003c027812 */ /* 0x000fe200078ec0ff */
[----:B------:R-:W-:Y:S01]  /*6560*/  FFMA R11, R49, R32, R11 ;  /* 0x00000020310b7223 */ /* 0x000fe2000000000b */
[----:B------:R-:W-:Y:S01]  /*6570*/  SHF.L.U32 R3, R61, 0x10, RZ ;  /* 0x000000103d037819 */ /* 0x000fe200000006ff */
[----:B------:R-:W-:Y:S01]  /*6580*/  FFMA R8, R49, R0, R8 ;  /* 0x0000000031087223 */ /* 0x000fe20000000008 */
[----:B------:R-:W-:Y:S01]  /*6590*/  LOP3.LUT R0, R61, 0xffff0000, RZ, 0xc0, !PT ;  /* 0xffff00003d007812 */ /* 0x000fe200078ec0ff */
[----:B------:R-:W-:Y:S01]  /*65a0*/  FMUL R9, R47, R13 ;  /* 0x0000000d2f097220 */ /* 0x000fe20000400000 */
[----:B------:R-:W-:Y:S01]  /*65b0*/  F2FP.BF16.F32.PACK_AB R54, R5, R4 ;  /* 0x000000040536723e */ /* 0x000fe200000010ff */
[----:B------:R-:W-:Y:S01]  /*65c0*/  FMUL R10, R47, R14 ;  /* 0x0000000e2f0a7220 */ /* 0x000fe20000400000 */
[----:B------:R-:W-:Y:S01]  /*65d0*/  F2FP.BF16.F32.PACK_AB R55, R11, R6 ;  /* 0x000000060b37723e */ /* 0x000fe200000010ff */
[----:B------:R-:W-:Y:S01]  /*65e0*/  FMUL R15, R47, R15 ;  /* 0x0000000f2f0f7220 */ /* 0x000fe20000400000 */
[----:B------:R-:W-:Y:S01]  /*65f0*/  SHF.L.U32 R4, R77, 0x10, RZ ;  /* 0x000000104d047819 */ /* 0x000fe200000006ff */
[C---:B------:R-:W-:Y:S01]  /*6600*/  FFMA R9, R49.reuse, R2, R9 ;  /* 0x0000000231097223 */ /* 0x040fe20000000009 */
[C---:B------:R-:W-:Y:S01]  /*6610*/  SHF.L.U32 R2, R62.reuse, 0x10, RZ ;  /* 0x000000103e027819 */ /* 0x040fe200000006ff */
[C---:B------:R-:W-:Y:S01]  /*6620*/  FFMA R10, R49.reuse, R3, R10 ;  /* 0x00000003310a7223 */ /* 0x040fe2000000000a */
[----:B------:R-:W-:Y:S01]  /*6630*/  LOP3.LUT R3, R62, 0xffff0000, RZ, 0xc0, !PT ;  /* 0xffff00003e037812 */ /* 0x000fe200078ec0ff */
[----:B------:R-:W-:Y:S01]  /*6640*/  FFMA R15, R49, R0, R15 ;  /* 0x00000000310f7223 */ /* 0x000fe2000000000f */
[----:B------:R-:W-:Y:S01]  /*6650*/  SHF.L.U32 R0, R63, 0x10, RZ ;  /* 0x000000103f007819 */ /* 0x000fe200000006ff */
[----:B------:R-:W-:Y:S01]  /*6660*/  FMUL R13, R47, R17 ;  /* 0x000000112f0d7220 */ /* 0x000fe20000400000 */
[----:B------:R-:W-:Y:S01]  /*6670*/  F2FP.BF16.F32.PACK_AB R8, R9, R8 ;  /* 0x000000080908723e */ /* 0x000fe200000010ff */
[----:B------:R-:W-:Y:S01]  /*6680*/  FMUL R14, R47, R18 ;  /* 0x000000122f0e7220 */ /* 0x000fe20000400000 */
[----:B------:R-:W-:Y:S01]  /*6690*/  F2FP.BF16.F32.PACK_AB R9, R15, R10 ;  /* 0x0000000a0f09723e */ /* 0x000fe200000010ff */
[----:B------:R-:W-:Y:S01]  /*66a0*/  FFMA R12, R49, R2, R12 ;  /* 0x00000002310c7223 */ /* 0x000fe2000000000c */
[----:B------:R-:W-:Y:S01]  /*66b0*/  LOP3.LUT R2, R63, 0xffff0000, RZ, 0xc0, !PT ;  /* 0xffff00003f027812 */ /* 0x000fe200078ec0ff */
[----:B------:R-:W-:Y:S01]  /*66c0*/  FFMA R13, R49, R3, R13 ;  /* 0x00000003310d7223 */ /* 0x000fe2000000000d */
[----:B------:R-:W-:Y:S01]  /*66d0*/  SHF.L.U32 R3, R69, 0x10, RZ ;  /* 0x0000001045037819 */ /* 0x000fe200000006ff */
[----:B------:R-:W-:Y:S01]  /*66e0*/  FFMA R14, R49, R0, R14 ;  /* 0x00000000310e7223 */ /* 0x000fe2000000000e */
[C---:B------:R-:W-:Y:S01]  /*66f0*/  SHF.L.U32 R0, R68.reuse, 0x10, RZ ;  /* 0x0000001044007819 */ /* 0x040fe200000006ff */
[----:B------:R-:W-:Y:S01]  /*6700*/  FMUL R19, R47, R19 ;  /* 0x000000132f137220 */ /* 0x000fe20000400000 */
[----:B------:R-:W-:Y:S01]  /*6710*/  F2FP.BF16.F32.PACK_AB R10, R13, R12 ;  /* 0x0000000c0d0a723e */ /* 0x000fe200000010ff */
[----:B------:R1:W-:Y:S01]  /*6720*/  STS.128 [R100], R52 ;  /* 0x0000003464007388 */ /* 0x0003e20000000c00 */
[----:B------:R-:W-:Y:S01]  /*6730*/  LOP3.LUT R5, R79, 0xffff0000, RZ, 0xc0, !PT ;  /* 0xffff00004f057812 */ /* 0x000fe200078ec0ff */
[C---:B------:R-:W-:Y:S01]  /*6740*/  FFMA R19, R49.reuse, R2, R19 ;  /* 0x0000000231137223 */ /* 0x040fe20000000013 */
[----:B------:R-:W-:Y:S01]  /*6750*/  LOP3.LUT R2, R68, 0xffff0000, RZ, 0xc0, !PT ;  /* 0xffff000044027812 */ /* 0x000fe200078ec0ff */
[----:B------:R-:W-:Y:S01]  /*6760*/  FFMA R16, R49, R0, R16 ;  /* 0x0000000031107223 */ /* 0x000fe20000000010 */
[----:B------:R-:W-:Y:S01]  /*6770*/  LOP3.LUT R0, R69, 0xffff0000, RZ, 0xc0, !PT ;  /* 0xffff000045007812 */ /* 0x000fe200078ec0ff */
[----:B------:R-:W-:Y:S01]  /*6780*/  FMUL R17, R47, R21 ;  /* 0x000000152f117220 */ /* 0x000fe20000400000 */
[----:B------:R-:W-:Y:S01]  /*6790*/  F2FP.BF16.F32.PACK_AB R11, R19, R14 ;  /* 0x0000000e130b723e */ /* 0x000fe200000010ff */
[C---:B------:R-:W-:Y:S01]  /*67a0*/  FMUL R18, R47.reuse, R22 ;  /* 0x000000162f127220 */ /* 0x040fe20000400000 */
[----:B------:R-:W-:Y:S01]  /*67b0*/  FMUL R23, R47, R23 ;  /* 0x000000172f177220 */ /* 0x000fe20000400000 */
[C---:B------:R-:W-:Y:S01]  /*67c0*/  FFMA R17, R49.reuse, R2, R17 ;  /* 0x0000000231117223 */ /* 0x040fe20000000011 */
[C---:B------:R-:W-:Y:S01]  /*67d0*/  SHF.L.U32 R2, R70.reuse, 0x10, RZ ;  /* 0x0000001046027819 */ /* 0x040fe200000006ff */
[----:B------:R1:W-:Y:S01]  /*67e0*/  STS.128 [R105+0x10], R8 ;  /* 0x0000100869007388 */ /* 0x0003e20000000c00 */
[----:B------:R-:W-:Y:S01]  /*67f0*/  FFMA R18, R49, R3, R18 ;  /* 0x0000000331127223 */ /* 0x000fe20000000012 */
[----:B------:R-:W-:Y:S01]  /*6800*/  SHF.L.U32 R3, R71, 0x10, RZ ;  /* 0x0000001047037819 */ /* 0x000fe200000006ff */
[----:B------:R-:W-:Y:S01]  /*6810*/  FFMA R23, R49, R0, R23 ;  /* 0x0000000031177223 */ /* 0x000fe20000000017 */
[----:B------:R-:W-:Y:S01]  /*6820*/  LOP3.LUT R0, R70, 0xffff0000, RZ, 0xc0, !PT ;  /* 0xffff000046007812 */ /* 0x000fe200078ec0ff */
[----:B------:R-:W-:Y:S01]  /*6830*/  FMUL R21, R47, R25 ;  /* 0x000000192f157220 */ /* 0x000fe20000400000 */
[----:B------:R-:W-:Y:S01]  /*6840*/  F2FP.BF16.F32.PACK_AB R16, R17, R16 ;  /* 0x000000101110723e */ /* 0x000fe200000010ff */
[----:B------:R-:W-:Y:S01]  /*6850*/  FMUL R22, R47, R26 ;  /* 0x0000001a2f167220 */ /* 0x000fe20000400000 */
[C---:B------:R-:W-:Y:S01]  /*6860*/  FFMA R20, R49.reuse, R2, R20 ;  /* 0x0000000231147223 */ /* 0x040fe20000000014 */
[----:B------:R-:W-:Y:S01]  /*6870*/  FFMA R21, R49, R0, R21 ;  /* 0x0000000031157223 */ /* 0x000fe20000000015 */
[----:B------:R-:W-:Y:S01]  /*6880*/  LOP3.LUT R0, R71, 0xffff0000, RZ, 0xc0, !PT ;  /* 0xffff000047007812 */ /* 0x000fe200078ec0ff */
[----:B------:R-:W-:Y:S01]  /*6890*/  FFMA R22, R49, R3, R22 ;  /* 0x0000000331167223 */ /* 0x000fe20000000016 */
[C---:B------:R-:W-:Y:S01]  /*68a0*/  FMUL R27, R47.reuse, R27 ;  /* 0x0000001b2f1b7220 */ /* 0x040fe20000400000 */
[C---:B------:R-:W-:Y:S01]  /*68b0*/  SHF.L.U32 R2, R76.reuse, 0x10, RZ ;  /* 0x000000104c027819 */ /* 0x040fe200000006ff */
[C---:B------:R-:W-:Y:S01]  /*68c0*/  FMUL R25, R47.reuse, R29 ;  /* 0x0000001d2f197220 */ /* 0x040fe20000400000 */
[----:B------:R-:W-:Y:S01]  /*68d0*/  LOP3.LUT R3, R76, 0xffff0000, RZ, 0xc0, !PT ;  /* 0xffff00004c037812 */ /* 0x000fe200078ec0ff */
[----:B------:R-:W-:Y:S01]  /*68e0*/  FMUL R26, R47, R30 ;  /* 0x0000001e2f1a7220 */ /* 0x000fe20000400000 */
[C---:B------:R-:W-:Y:S01]  /*68f0*/  FFMA R27, R49.reuse, R0, R27 ;  /* 0x00000000311b7223 */ /* 0x040fe2000000001b */
[----:B------:R-:W-:Y:S01]  /*6900*/  FFMA R24, R49, R2, R24 ;  /* 0x0000000231187223 */ /* 0x000fe20000000018 */
[----:B------:R-:W-:Y:S01]  /*6910*/  LOP3.LUT R0, R77, 0xffff0000, RZ, 0xc0, !PT ;  /* 0xffff00004d007812 */ /* 0x000fe200078ec0ff */
[----:B------:R-:W-:Y:S01]  /*6920*/  FFMA R25, R49, R3, R25 ;  /* 0x0000000331197223 */ /* 0x000fe20000000019 */
[----:B------:R-:W-:Y:S01]  /*6930*/  FMUL R31, R47, R31 ;  /* 0x0000001f2f1f7220 */ /* 0x000fe20000400000 */
[C---:B------:R-:W-:Y:S01]  /*6940*/  SHF.L.U32 R2, R78.reuse, 0x10, RZ ;  /* 0x000000104e027819 */ /* 0x040fe200000006ff */
[----:B------:R-:W-:Y:S01]  /*6950*/  FFMA R26, R49, R4, R26 ;  /* 0x00000004311a7223 */ /* 0x000fe2000000001a */
[----:B------:R-:W-:Y:S01]  /*6960*/  LOP3.LUT R3, R78, 0xffff0000, RZ, 0xc0, !PT ;  /* 0xffff00004e037812 */ /* 0x000fe200078ec0ff */
[----:B------:R-:W-:Y:S01]  /*6970*/  FMUL R29, R47, R33 ;  /* 0x000000212f1d7220 */ /* 0x000fe20000400000 */
[----:B------:R-:W-:Y:S01]  /*6980*/  SHF.L.U32 R4, R79, 0x10, RZ ;  /* 0x000000104f047819 */ /* 0x000fe200000006ff */
[----:B------:R-:W-:Y:S01]  /*6990*/  FMUL R30, R47, R34 ;  /* 0x000000222f1e7220 */ /* 0x000fe20000400000 */
[----:B------:R-:W-:Y:S01]  /*69a0*/  F2FP.BF16.F32.PACK_AB R17, R23, R18 ;  /* 0x000000121711723e */ /* 0x000fe200000010ff */
[----:B------:R-:W-:Y:S01]  /*69b0*/  FFMA R31, R49, R0, R31 ;  /* 0x00000000311f7223 */ /* 0x000fe2000000001f */
[----:B------:R-:W-:Y:S01]  /*69c0*/  FMUL R35, R47, R35 ;  /* 0x000000232f237220 */ /* 0x000fe20000400000 */
[----:B------:R-:W-:Y:S01]  /*69d0*/  F2FP.BF16.F32.PACK_AB R18, R21, R20 ;  /* 0x000000141512723e */ /* 0x000fe200000010ff */
[----:B------:R-:W-:Y:S01]  /*69e0*/  FFMA R28, R49, R2, R28 ;  /* 0x00000002311c7223 */ /* 0x000fe2000000001c */
[----:B------:R-:W-:Y:S01]  /*69f0*/  F2FP.BF16.F32.PACK_AB R19, R27, R22 ;  /* 0x000000161b13723e */ /* 0x000fe200000010ff */
[C---:B------:R-:W-:Y:S01]  /*6a00*/  FFMA R29, R49.reuse, R3, R29 ;  /* 0x00000003311d7223 */ /* 0x040fe2000000001d */
[C---:B------:R-:W-:Y:S01]  /*6a10*/  FFMA R30, R49.reuse, R4, R30 ;  /* 0x00000004311e7223 */ /* 0x040fe2000000001e */
[----:B------:R-:W-:Y:S01]  /*6a20*/  FFMA R35, R49, R5, R35 ;  /* 0x0000000531237223 */ /* 0x000fe20000000023 */
[----:B------:R-:W-:Y:S01]  /*6a30*/  F2FP.BF16.F32.PACK_AB R24, R25, R24 ;  /* 0x000000181918723e */ /* 0x000fe200000010ff */
[----:B------:R1:W-:Y:S01]  /*6a40*/  STS.128 [R104+0x20], R16 ;  /* 0x0000201068007388 */ /* 0x0003e20000000c00 */
[----:B------:R-:W-:Y:S02]  /*6a50*/  F2FP.BF16.F32.PACK_AB R25, R31, R26 ;  /* 0x0000001a1f19723e */ /* 0x000fe400000010ff */
[----:B------:R-:W-:Y:S02]  /*6a60*/  F2FP.BF16.F32.PACK_AB R26, R29, R28 ;  /* 0x0000001c1d1a723e */ /* 0x000fe400000010ff */
[----:B------:R-:W-:Y:S05]  /*6a70*/  F2FP.BF16.F32.PACK_AB R27, R35, R30 ;  /* 0x0000001e231b723e */ /* 0x000fea00000010ff */
[----:B------:R1:W-:Y:S01]  /*6a80*/  STS.128 [R112+0x30], R24 ;  /* 0x0000301870007388 */ /* 0x0003e20000000c00 */
[----:B------:R-:W-:Y:S01]  /*6a90*/  @!PT LDS RZ, [RZ] ;  /* 0x00000000fffff984 */ /* 0x000fe20000000800 */
[----:B------:R-:W-:Y:S01]  /*6aa0*/  @!PT LDS RZ, [RZ] ;  /* 0x00000000fffff984 */ /* 0x000fe20000000800 */
[----:B------:R-:W-:Y:S01]  /*6ab0*/  @!PT LDS RZ, [RZ] ;  /* 0x00000000fffff984 */ /* 0x000fe20000000800 */
[----:B------:R-:W-:Y:S01]  /*6ac0*/  @!PT LDS RZ, [RZ] ;  /* 0x00000000fffff984 */ /* 0x000fe20000000800 */
[----:B------:R2:W-:Y:S07]  /*6ad0*/  MEMBAR.ALL.CTA ;  /* 0x0000000000007992 */ /* 0x0005ee0000008000 */
[----:B--2---:R-:W2:Y:S02]  /*6ae0*/  FENCE.VIEW.ASYNC.S ;  /* 0x00000000000073c6 */ /* 0x004ea40000000000 */
[----:B--2---:R-:W-:Y:S06]  /*6af0*/  BAR.SYNC.DEFER_BLOCKING 0x1, 0x80 ;  /* 0x0042000000007b1d */ /* 0x004fec0000010000 */
[----:B------:R-:W-:Y:S05]  /*6b00*/  @P0 BRA `(.L_x_100) ;  /* 0x0000000000300947 */ /* 0x000fea0003800000 */
[----:B------:R-:W-:Y:S01]  /*6b10*/  UIADD3 UR6, UPT, UPT, UR50, 0x200, URZ ;  /* 0x0000020032067890 */ /* 0x000fe2000fffe0ff */
[----:B------:R-:W-:Y:S01]  /*6b20*/  R2UR UR42, R109 ;  /* 0x000000006d2a72ca */ /* 0x000fe200000e0000 */
[----:B------:R-:W-:Y:S01]  /*6b30*/  UIADD3 UR4, UP0, UPT, UR54, 0x680, URZ ;  /* 0x0000068036047890 */ /* 0x000fe2000ff1e0ff */
[----:B------:R-:W-:Y:S02]  /*6b40*/  R2UR UR43, R107 ;  /* 0x000000006b2b72ca */ /* 0x000fe400000e0000 */
[----:B------:R-:W-:Y:S01]  /*6b50*/  R2UR UR44, R108 ;  /* 0x000000006c2c72ca */ /* 0x000fe200000e0000 */
[----:B------:R-:W-:Y:S01]  /*6b60*/  IMAD.U32 R94, RZ, RZ, UR6 ;  /* 0x00000006ff5e7e24 */ /* 0x000fe2000f8e00ff */
[----:B------:R-:W-:Y:S04]  /*6b70*/  UIADD3.X UR5, UPT, UPT, URZ, UR55, URZ, UP0, !UPT ;  /* 0x00000037ff057290 */ /* 0x000fe800087fe4ff */
[----:B------:R-:W-:Y:S11]  /*6b80*/  R2UR UR40, R94 ;  /* 0x000000005e2872ca */ /* 0x000ff600000e0000 */
[----:B------:R-:W-:Y:S02]  /*6b90*/  @!UPT UIADD3 URZ, UPT, UPT, URZ, URZ, URZ ;  /* 0x000000fffffff290 */ /* 0x000fe4000fffe0ff */
[----:B------:R2:W-:Y:S01]  /*6ba0*/  UTMASTG.4D.IM2COL [UR40], [UR4] ;  /* 0x00000028040073b5 */ /* 0x0005e20008058000 */
[----:B------:R0:W-:Y:S01]  /*6bb0*/  UTMACMDFLUSH ;  /* 0x00000000000079b7 */ /* 0x0001e20000000000 */
[----:B--2---:R-:W-:Y:S04]  /*6bc0*/  DEPBAR.LE SB0, 0x1 ;  /* 0x000080400000791a */ /* 0x004fe80000000000 */
.L_x_100:
[----:B------:R-:W-:Y:S05]  /*6bd0*/  BSYNC.RECONVERGENT B0 ;  /* 0x0000000000007941 */ /* 0x000fea0003800200 */
.L_x_99:
[----:B------:R-:W-:Y:S01]  /*6be0*/  BAR.SYNC.DEFER_BLOCKING 0x1, 0x80 ;  /* 0x0042000000007b1d */ /* 0x000fe20000010000 */
[----:B------:R-:W-:Y:S01]  /*6bf0*/  ISETP.NE.AND P1, PT, R111, RZ, PT ;  /* 0x000000ff6f00720c */ /* 0x000fe20003f25270 */
[----:B------:R-:W-:Y:S01]  /*6c00*/  UISETP.NE.AND UP0, UPT, UR52, URZ, UPT ;  /* 0x000000ff3400728c */ /* 0x000fe2000bf05270 */
[----:B------:R-:W-:Y:S11]  /*6c10*/  LEA R2, R65, UR50, 0x3 ;  /* 0x0000003241027c11 */ /* 0x000ff6000f8e18ff */
[----:B------:R-:W-:Y:S01]  /*6c20*/  @P1 SHF.L.U32 R4, R99, 0x1f, RZ ;  /* 0x0000001f63041819 */ /* 0x000fe200000006ff */
[----:B------:R-:W-:Y:S06]  /*6c30*/  BRA.U !UP0, `(.L_x_101) ;  /* 0x0000000108247547 */ /* 0x000fec000b800000 */
[----:B------:R-:W2:Y:S01]  /*6c40*/  S2R R0, SR_CgaCtaId ;  /* 0x0000000000007919 */ /* 0x000ea20000008800 */
[----:B------:R-:W-:Y:S01]  /*6c50*/  IMAD.U32 R3, RZ, RZ, UR56 ;  /* 0x00000038ff037e24 */ /* 0x000fe2000f8e00ff */
[----:B------:R-:W-:Y:S04]  /*6c60*/  UIADD3 UR56, UPT, UPT, UR56, 0x1, URZ ;  /* 0x0000000138387890 */ /* 0x000fe8000fffe0ff */
[----:B------:R-:W-:Y:S01]  /*6c70*/  @P1 LEA R3, R3, UR50, 0x3 ;  /* 0x0000003203031c11 */ /* 0x000fe2000f8e18ff */
[----:B------:R-:W-:Y:S04]  /*6c80*/  UISETP.NE.AND UP0, UPT, UR56, 0x4, UPT ;  /* 0x000000043800788c */ /* 0x000fe8000bf05270 */
[----:B------:R-:W-:Y:S01]  /*6c90*/  @P1 VIADD R3, R3, 0xe0 ;  /* 0x000000e003031836 */ /* 0x000fe20000000000 */
[----:B------:R-:W-:Y:S04]  /*6ca0*/  USEL UR56, UR56, URZ, UP0 ;  /* 0x000000ff38387287 */ /* 0x000fe80008000000 */
[----:B--2---:R-:W-:Y:S04]  /*6cb0*/  @P1 PRMT R0, R0, 0x654, R3 ;  /* 0x0000065400001816 */ /* 0x004fe80000000003 */
[----:B------:R2:W-:Y:S04]  /*6cc0*/  @P1 SYNCS.ARRIVE.TRANS64.RED.A1T0 RZ, [R0+URZ], RZ ;  /* 0x000000ff00ff19a7 */ /* 0x0005e800081004ff */
.L_x_101:
[----:B------:R-:W4:Y:S01]  /*6cd0*/  @P1 SYNCS.PHASECHK.TRANS64.TRYWAIT P0, [R2+URZ+0xc0], R4 ;  /* 0x0000c004020015a7 */ /* 0x000f2200080011ff */
[----:B------:R-:W-:Y:S01]  /*6ce0*/  BSSY B1, `(.L_x_102) ;  /* 0x0000016000017945 */ /* 0x000fe20003800000 */
[----:B----4-:R-:W-:Y:S03]  /*6cf0*/  @P1 SEL R66, RZ, 0x1, !P0 ;  /* 0x00000001ff421807 */ /* 0x010fe60004000000 */
[----:B------:R-:W-:Y:S05]  /*6d00*/  @!P1 BRA `(.L_x_103) ;  /* 0x00000000004c9947 */ /* 0x000fea0003800000 */
[----:B------:R-:W-:Y:S01]  /*6d10*/  ISETP.NE.AND P0, PT, R66, RZ, PT ;  /* 0x000000ff4200720c */ /* 0x000fe20003f05270 */
[----:B------:R-:W-:Y:S01]  /*6d20*/  BSSY B0, `(.L_x_104) ;  /* 0x000000b000007945 */ /* 0x000fe20003800000 */
[----:B------:R-:W-:Y:S11]  /*6d30*/  ISETP.NE.AND P1, PT, R67, RZ, PT ;  /* 0x000000ff4300720c */ /* 0x000ff60003f25270 */
[----:B------:R-:W-:Y:S02]  /*6d40*/  @!UPT UIADD3 URZ, UPT, UPT, URZ, URZ, URZ ;  /* 0x000000fffffff290 */ /* 0x000fe4000fffe0ff */
[C---:B------:R-:W-:Y:S01]  /*6d50*/  @P1 IMAD R6, R65.reuse, 0x2000, R100 ;  /* 0x0000200041061824 */ /* 0x040fe200078e0264 */
[C---:B------:R-:W-:Y:S01]  /*6d60*/  @P1 LEA R4, R65.reuse, R104, 0xd ;  /* 0x0000006841041211 */ /* 0x040fe200078e68ff */
[C---:B------:R-:W-:Y:S02]  /*6d70*/  @P1 IMAD R5, R65.reuse, 0x2000, R105 ;  /* 0x0000200041051824 */ /* 0x040fe400078e0269 */
[----:B------:R-:W-:Y:S01]  /*6d80*/  @P1 IMAD R3, R65, 0x2000, R112 ;  /* 0x0000200041031824 */ /* 0x000fe200078e0270 */
[----:B------:R-:W-:Y:S06]  /*6d90*/  @P0 BRA `(.L_x_105) ;  /* 0x00000000000c0947 */ /* 0x000fec0003800000 */
[----:B--2---:R-:W-:Y:S04]  /*6da0*/  SHF.L.U32 R0, R99, 0x1f, RZ ;  /* 0x0000001f63007819 */ /* 0x004fe800000006ff */
[----:B------:R-:W2:Y:S02]  /*6db0*/  SYNCS.PHASECHK.TRANS64.TRYWAIT P0, [R2+URZ+0xc0], R0 ;  /* 0x0000c000020075a7 */ /* 0x000ea400080011ff */
[----:B--2---:R-:W-:Y:S05]  /*6dc0*/  @!P0 BRA `(.L_x_106) ;  /* 0x0000003000c08947 */ /* 0x004fea0003800000 */
.L_x_105:
[----:B------:R-:W-:Y:S05]  /*6dd0*/  BSYNC B0 ;  /* 0x0000000000007941 */ /* 0x000fea0003800000 */
.L_x_104:
[----:B------:R-:W-:Y:S02]  /*6de0*/  ISETP.NE.AND P0, PT, R67, RZ, PT ;  /* 0x000000ff4300720c */ /* 0x000fe40003f05270 */
[----:B------:R-:W-:Y:S11]  /*6df0*/  IADD3 R65, PT, PT, R65, 0x1, RZ ;  /* 0x0000000141417810 */ /* 0x000ff60007ffe0ff */
[----:B------:R4:W1:Y:S04]  /*6e00*/  @P0 LDS.128 R56, [R6] ;  /* 0x0000000006380984 */ /* 0x0008680000000c00 */
[----:B------:R4:W1:Y:S04]  /*6e10*/  @P0 LDS.128 R60, [R5+0x10] ;  /* 0x00001000053c0984 */ /* 0x0008680000000c00 */
[----:B------:R4:W1:Y:S04]  /*6e20*/  @P0 LDS.128 R68, [R4+0x20] ;  /* 0x0000200004440984 */ /* 0x0008680000000c00 */
[----:B------:R4:W1:Y:S02]  /*6e30*/  @P0 LDS.128 R76, [R3+0x30] ;  /* 0x00003000034c0984 */ /* 0x0008640000000c00 */
.L_x_103:
[----:B------:R-:W-:Y:S05]  /*6e40*/  BSYNC B1 ;  /* 0x0000000000017941 */ /* 0x000fea0003800000 */
.L_x_102:
[----:B--2---:R-:W-:Y:S05]  /*6e50*/  VIADD R0, R48, 0x20 ;  /* 0x0000002030007836 */ /* 0x004fea0000000000 */
[----:B------:R-:W-:Y:S04]  /*6e60*/  SHF.R.U32.HI R0, RZ, 0x15, R0 ;  /* 0x00000015ff007819 */ /* 0x000fe80000011600 */
[----:B------:R-:W-:Y:S11]  /*6e70*/  LOP3.LUT P0, RZ, R0, 0x3, R103, 0x48, !PT ;  /* 0x0000000300ff7812 */ /* 0x000ff60007804867 */
[----:B------:R-:W-:Y:S02]  /*6e80*/  @!UPT UIADD3 URZ, UPT, UPT, URZ, URZ, URZ ;  /* 0x000000fffffff290 */ /* 0x000fe4000fffe0ff */
[----:B------:R-:W-:Y:S05]  /*6e90*/  @!P0 BRA `(.L_x_107) ;  /* 0x0000000000408947 */ /* 0x000fea0003800000 */
[----:B------:R-:W2:Y:S01]  /*6ea0*/  LDCU.64 UR8, c[0x4][0x70] ;  /* 0x01000e00ff0877ac */ /* 0x000ea20008000a00 */
[----:B----4-:R-:W-:Y:S01]  /*6eb0*/  MOV R3, 0x0 ;  /* 0x0000000000037802 */ /* 0x010fe20000000f00 */
[----:B------:R-:W-:Y:S02]  /*6ec0*/  HFMA2 R12, -RZ, RZ, 0, 5.9604644775390625e-08 ;  /* 0x00000001ff0c7431 */ /* 0x000fe400000001ff */
[----:B-1----:R-:W-:Y:S02]  /*6ed0*/  IMAD.MOV.U32 R8, RZ, RZ, 0x192 ;  /* 0x00000192ff087424 */ /* 0x002fe400078e00ff */
[----:B------:R-:W-:Y:S01]  /*6ee0*/  IMAD.MOV.U32 R13, RZ, RZ, RZ ;  /* 0x000000ffff0d7224 */ /* 0x000fe200078e00ff */
[----:B------:R-:W1:Y:S01]  /*6ef0*/  LDCU.64 UR6, c[0x4][0x78] ;  /* 0x01000f00ff0677ac */ /* 0x000e620008000a00 */
[----:B------:R-:W4:Y:S01]  /*6f00*/  LDC.64 R2, c[0x4][R3] ;  /* 0x0100000003027b82 */ /* 0x000f220000000a00 */
[----:B------:R-:W5:Y:S01]  /*6f10*/  LDCU.64 UR4, c[0x4][0x10] ;  /* 0x01000200ff0477ac */ /* 0x000f620008000a00 */
[----:B--2---:R-:W-:Y:S01]  /*6f20*/  MOV R5, UR9 ;  /* 0x0000000900057c02 */ /* 0x004fe20008000f00 */
[----:B------:R-:W-:Y:S01]  /*6f30*/  IMAD.U32 R4, RZ, RZ, UR8 ;  /* 0x00000008ff047e24 */ /* 0x000fe2000f8e00ff */
[----:B-1----:R-:W-:Y:S01]  /*6f40*/  MOV R7, UR7 ;  /* 0x0000000700077c02 */ /* 0x002fe20008000f00 */
[----:B------:R-:W-:Y:S01]  /*6f50*/  IMAD.U32 R6, RZ, RZ, UR6 ;  /* 0x00000006ff067e24 */ /* 0x000fe2000f8e00ff */
[----:B-----5:R-:W-:Y:S01]  /*6f60*/  MOV R11, UR5 ;  /* 0x00000005000b7c02 */ /* 0x020fe20008000f00 */
[----:B------:R-:W-:Y:S02]  /*6f70*/  IMAD.U32 R10, RZ, RZ, UR4 ;  /* 0x00000004ff0a7e24 */ /* 0x000fe4000f8e00ff */
[----:B------:R-:W-:Y:S07]  /*6f80*/  LEPC R20, `(.L_x_107) ;  /* 0x000000001014794e */ /* 0x000fee0000000000 */
[----:B---34-:R-:W-:Y:S05]  /*6f90*/  CALL.ABS.NOINC R2 ;  /* 0x0000000002007343 */ /* 0x018fea0003c00000 */
.L_x_107:
[----:B-1--4-:R-:W-:Y:S01]  /*6fa0*/  SHF.L.U32 R3, R56, 0x10, RZ ;  /* 0x0000001038037819 */ /* 0x012fe200000006ff */
[----:B------:R-:W-:Y:S05]  /*6fb0*/  WARPSYNC.ALL ;  /* 0x0000000000007948 */ /* 0x000fea0003800000 */
[----:B------:R-:W-:Y:S01]  /*6fc0*/  R2UR UR4, R48 ;  /* 0x00000000300472ca */ /* 0x000fe200000e0000 */
[----:B------:R-:W1:Y:S01]  /*6fd0*/  S2R R113, SR_CgaCtaId ;  /* 0x0000000000717919 */ /* 0x000e620000008800 */
[C---:B------:R-:W-:Y:S01]  /*6fe0*/  SHF.L.U32 R50, R58.reuse, 0x10, RZ ;  /* 0x000000103a327819 */ /* 0x040fe200000006ff */
[----:B------:R-:W-:Y:S01]  /*6ff0*/  BSSY.RECONVERGENT B0, `(.L_x_108) ;  /* 0x000008e000007945 */ /* 0x000fe20003800200 */
[----:B------:R-:W-:Y:S02]  /*7000*/  LOP3.LUT R51, R58, 0xffff0000, RZ, 0xc0, !PT ;  /* 0xffff00003a337812 */ /* 0x000fe400078ec0ff */
[C---:B------:R-:W-:Y:S02]  /*7010*/  SHF.L.U32 R52, R59.reuse, 0x10, RZ ;  /* 0x000000103b347819 */ /* 0x040fe400000006ff */
[----:B------:R-:W-:Y:S02]  /*7020*/  LOP3.LUT R53, R59, 0xffff0000, RZ, 0xc0, !PT ;  /* 0xffff00003b357812 */ /* 0x000fe400078ec0ff */
[----:B------:R-:W-:Y:S02]  /*7030*/  ISETP.NE.AND P6, PT, R111, RZ, PT ;  /* 0x000000ff6f00720c */ /* 0x000fe40003fc5270 */
[----:B------:R-:W-:Y:S01]  /*7040*/  ISETP.NE.AND P0, PT, R102, RZ, PT ;  /* 0x000000ff6600720c */ /* 0x000fe20003f05270 */
[----:B------:R-:W2:Y:S02]  /*7050*/  LDTM.x32 R4, tmem[UR4+0x20] ;  /* 0x00002004000479ee */ /* 0x000ea400082c0000 */
[C---:B--2---:R-:W-:Y:S01]  /*7060*/  FMUL R0, R47.reuse, R4 ;  /* 0x000000042f007220 */ /* 0x044fe20000400000 */
[----:B------:R-:W-:Y:S01]  /*7070*/  LOP3.LUT R4, R56, 0xffff0000, RZ, 0xc0, !PT ;  /* 0xffff000038047812 */ /* 0x000fe200078ec0ff */
[----:B------:R-:W-:Y:S01]  /*7080*/  FMUL R2, R47, R5 ;  /* 0x000000052f027220 */ /* 0x000fe20000400000 */
[----:B------:R-:W-:Y:S01]  /*7090*/  SHF.L.U32 R5, R57, 0x10, RZ ;  /* 0x0000001039057819 */ /* 0x000fe200000006ff */
[----:B------:R-:W-:Y:S01]  /*70a0*/  FFMA R0, R49, R3, R0 ;  /* 0x0000000331007223 */ /* 0x000fe20000000000 */
[----:B------:R-:W-:Y:S01]  /*70b0*/  FMUL R3, R47, R6 ;  /* 0x000000062f037220 */ /* 0x000fe20000400000 */
[----:B------:R-:W-:Y:S01]  /*70c0*/  FFMA R2, R49, R4, R2 ;  /* 0x0000000431027223 */ /* 0x000fe20000000002 */
[----:B------:R-:W-:Y:S01]  /*70d0*/  LOP3.LUT R4, R57, 0xffff0000, RZ, 0xc0, !PT ;  /* 0xffff000039047812 */ /* 0x000fe200078ec0ff */
[----:B------:R-:W-:Y:S01]  /*70e0*/  FMUL R7, R47, R7 ;  /* 0x000000072f077220 */ /* 0x000fe20000400000 */
[----:B------:R-:W-:Y:S01]  /*70f0*/  FFMA R3, R49, R5, R3 ;  /* 0x0000000531037223 */ /* 0x000fe20000000003 */
[C---:B------:R-:W-:Y:S01]  /*7100*/  FMUL R5, R47.reuse, R9 ;  /* 0x000000092f057220 */ /* 0x040fe20000400000 */
[----:B------:R-:W-:Y:S01]  /*7110*/  FMUL R6, R47, R10 ;  /* 0x0000000a2f067220 */ /* 0x000fe20000400000 */
[----:B------:R-:W-:Y:S01]  /*7120*/  FFMA R7, R49, R4, R7 ;  /* 0x0000000431077223 */ /* 0x000fe20000000007 */
[C---:B------:R-:W-:Y:S01]  /*7130*/  FMUL R4, R47.reuse, R8 ;  /* 0x000000082f047220 */ /* 0x040fe20000400000 */
[C---:B------:R-:W-:Y:S01]  /*7140*/  FMUL R11, R47.reuse, R11 ;  /* 0x0000000b2f0b7220 */ /* 0x040fe20000400000 */
[C---:B------:R-:W-:Y:S01]  /*7150*/  FMUL R8, R47.reuse, R19 ;  /* 0x000000132f087220 */ /* 0x040fe20000400000 */
[----:B------:R-:W-:Y:S01]  /*7160*/  FMUL R9, R47, R20 ;  /* 0x000000142f097220 */ /* 0x000fe20000400000 */
[C---:B------:R-:W-:Y:S01]  /*7170*/  FFMA R4, R49.reuse, R50, R4 ;  /* 0x0000003231047223 */ /* 0x040fe20000000004 */
[----:B------:R-:W-:Y:S01]  /*7180*/  SHF.L.U32 R50, R60, 0x10, RZ ;  /* 0x000000103c327819 */ /* 0x000fe200000006ff */
[C---:B------:R-:W-:Y:S01]  /*7190*/  FFMA R5, R49.reuse, R51, R5 ;  /* 0x0000003331057223 */ /* 0x040fe20000000005 */
[C---:B------:R-:W-:Y:S01]  /*71a0*/  FFMA R6, R49.reuse, R52, R6 ;  /* 0x0000003431067223 */ /* 0x040fe20000000006 */
[----:B------:R-:W-:Y:S01]  /*71b0*/  F2FP.BF16.F32.PACK_AB R52, R2, R0 ;  /* 0x000000000234723e */ /* 0x000fe200000010ff */
[----:B------:R-:W-:Y:S01]  /*71c0*/  FFMA R11, R49, R53, R11 ;  /* 0x00000035310b7223 */ /* 0x000fe2000000000b */
[----:B------:R-:W-:Y:S01]  /*71d0*/  F2FP.BF16.F32.PACK_AB R53, R7, R3 ;  /* 0x000000030735723e */ /* 0x000fe200000010ff */
[----:B------:R-:W-:Y:S01]  /*71e0*/  FMUL R3, R47, R14 ;  /* 0x0000000e2f037220 */ /* 0x000fe20000400000 */
[----:B------:R-:W-:Y:S01]  /*71f0*/  F2FP.BF16.F32.PACK_AB R54, R5, R4 ;  /* 0x000000040536723e */ /* 0x000fe200000010ff */
[C---:B------:R-:W-:Y:S01]  /*7200*/  FMUL R14, R47.reuse, R25 ;  /* 0x000000192f0e7220 */ /* 0x040fe20000400000 */
[----:B------:R-:W-:Y:S01]  /*7210*/  LOP3.LUT R25, R60, 0xffff0000, RZ, 0xc0, !PT ;  /* 0xffff00003c197812 */ /* 0x000fe200078ec0ff */
[----:B------:R-:W-:Y:S01]  /*7220*/  FMUL R0, R47, R12 ;  /* 0x0000000c2f007220 */ /* 0x000fe20000400000 */
[----:B------:R-:W-:Y:S01]  /*7230*/  F2FP.BF16.F32.PACK_AB R55, R11, R6 ;  /* 0x000000060b37723e */ /* 0x000fe200000010ff */
[C---:B------:R-:W-:Y:S01]  /*7240*/  FMUL R2, R47.reuse, R13 ;  /* 0x0000000d2f027220 */ /* 0x040fe20000400000 */
[C---:B------:R-:W-:Y:S01]  /*7250*/  FMUL R4, R47.reuse, R15 ;  /* 0x0000000f2f047220 */ /* 0x040fe20000400000 */
[----:B------:R-:W-:Y:S01]  /*7260*/  FMUL R15, R47, R26 ;  /* 0x0000001a2f0f7220 */ /* 0x000fe20000400000 */
[----:B------:R-:W-:Y:S01]  /*7270*/  SHF.L.U32 R26, R61, 0x10, RZ ;  /* 0x000000103d1a7819 */ /* 0x000fe200000006ff */
[C---:B------:R-:W-:Y:S01]  /*7280*/  FFMA R0, R49.reuse, R50, R0 ;  /* 0x0000003231007223 */ /* 0x040fe20000000000 */
[----:B------:R-:W-:Y:S01]  /*7290*/  FFMA R2, R49, R25, R2 ;  /* 0x0000001931027223 */ /* 0x000fe20000000002 */
[----:B------:R-:W-:Y:S01]  /*72a0*/  SHF.L.U32 R25, R62, 0x10, RZ ;  /* 0x000000103e197819 */ /* 0x000fe200000006ff */
[C---:B------:R-:W-:Y:S01]  /*72b0*/  FMUL R5, R47.reuse, R16 ;  /* 0x000000102f057220 */ /* 0x040fe20000400000 */
[----:B------:R-:W-:Y:S01]  /*72c0*/  FMUL R16, R47, R27 ;  /* 0x0000001b2f107220 */ /* 0x000fe20000400000 */
[----:B------:R-:W-:Y:S01]  /*72d0*/  LOP3.LUT R27, R61, 0xffff0000, RZ, 0xc0, !PT ;  /* 0xffff00003d1b7812 */ /* 0x000fe200078ec0ff */
[C---:B------:R-:W-:Y:S01]  /*72e0*/  FMUL R6, R47.reuse, R17 ;  /* 0x000000112f067220 */ /* 0x040fe20000400000 */
[----:B------:R-:W-:Y:S01]  /*72f0*/  FMUL R17, R47, R28 ;  /* 0x0000001c2f117220 */ /* 0x000fe20000400000 */
[----:B------:R-:W-:Y:S01]  /*7300*/  F2FP.BF16.F32.PACK_AB R28, R2, R0 ;  /* 0x00000000021c723e */ /* 0x000fe200000010ff */
[----:B------:R-:W-:Y:S01]  /*7310*/  FFMA R3, R49, R26, R3 ;  /* 0x0000001a31037223 */ /* 0x000fe20000000003 */
[----:B------:R-:W-:Y:S01]  /*7320*/  LOP3.LUT R26, R62, 0xffff0000, RZ, 0xc0, !PT ;  /* 0xffff00003e1a7812 */ /* 0x000fe200078ec0ff */
[----:B------:R-:W-:Y:S01]  /*7330*/  STS.128 [R100+0x2000], R52 ;  /* 0x0020003464007388 */ /* 0x000fe20000000c00 */
[----:B------:R-:W-:Y:S01]  /*7340*/  SHF.L.U32 R0, R63, 0x10, RZ ;  /* 0x000000103f007819 */ /* 0x000fe200000006ff */
[----:B------:R-:W-:Y:S01]  /*7350*/  FFMA R4, R49, R27, R4 ;  /* 0x0000001b31047223 */ /* 0x000fe20000000004 */
[----:B------:R-:W-:Y:S01]  /*7360*/  LOP3.LUT R2, R63, 0xffff0000, RZ, 0xc0, !PT ;  /* 0xffff00003f027812 */ /* 0x000fe200078ec0ff */
[----:B------:R-:W-:Y:S01]  /*7370*/  FMUL R7, R47, R18 ;  /* 0x000000122f077220 */ /* 0x000fe20000400000 */
[C---:B------:R-:W-:Y:S01]  /*7380*/  FFMA R5, R49.reuse, R25, R5 ;  /* 0x0000001931057223 */ /* 0x040fe20000000005 */
[----:B------:R-:W-:Y:S01]  /*7390*/  FFMA R6, R49, R26, R6 ;  /* 0x0000001a31067223 */ /* 0x000fe20000000006 */
[----:B------:R-:W-:Y:S01]  /*73a0*/  FMUL R18, R47, R29 ;  /* 0x0000001d2f127220 */ /* 0x000fe20000400000 */
[----:B------:R-:W-:Y:S01]  /*73b0*/  F2FP.BF16.F32.PACK_AB R29, R4, R3 ;  /* 0x00000003041d723e */ /* 0x000fe200000010ff */
[C---:B------:R-:W-:Y:S01]  /*73c0*/  FFMA R7, R49.reuse, R0, R7 ;  /* 0x0000000031077223 */ /* 0x040fe20000000007 */
[C---:B------:R-:W-:Y:S01]  /*73d0*/  SHF.L.U32 R0, R68.reuse, 0x10, RZ ;  /* 0x0000001044007819 */ /* 0x040fe200000006ff */
[----:B------:R-:W-:Y:S01]  /*73e0*/  FFMA R8, R49, R2, R8 ;  /* 0x0000000231087223 */ /* 0x000fe20000000008 */
[----:B------:R-:W-:Y:S01]  /*73f0*/  LOP3.LUT R3, R68, 0xffff0000, RZ, 0xc0, !PT ;  /* 0xffff000044037812 */ /* 0x000fe200078ec0ff */
[----:B------:R-:W-:Y:S01]  /*7400*/  FMUL R19, R47, R30 ;  /* 0x0000001e2f137220 */ /* 0x000fe20000400000 */
[----:B------:R-:W-:Y:S01]  /*7410*/  SHF.L.U32 R2, R69, 0x10, RZ ;  /* 0x0000001045027819 */ /* 0x000fe200000006ff */
[C---:B------:R-:W-:Y:S01]  /*7420*/  FMUL R10, R47.reuse, R21 ;  /* 0x000000152f0a7220 */ /* 0x040fe20000400000 */
[----:B------:R-:W-:Y:S01]  /*7430*/  F2FP.BF16.F32.PACK_AB R30, R6, R5 ;  /* 0x00000005061e723e */ /* 0x000fe200000010ff */
[----:B------:R-:W-:Y:S01]  /*7440*/  FMUL R11, R47, R22 ;  /* 0x000000162f0b7220 */ /* 0x000fe20000400000 */
[----:B------:R-:W-:Y:S01]  /*7450*/  SHF.L.U32 R4, R79, 0x10, RZ ;  /* 0x000000104f047819 */ /* 0x000fe200000006ff */
[----:B------:R-:W-:Y:S01]  /*7460*/  FFMA R9, R49, R0, R9 ;  /* 0x0000000031097223 */ /* 0x000fe20000000009 */
[----:B------:R-:W-:Y:S01]  /*7470*/  LOP3.LUT R0, R69, 0xffff0000, RZ, 0xc0, !PT ;  /* 0xffff000045007812 */ /* 0x000fe200078ec0ff */
[----:B------:R-:W-:Y:S01]  /*7480*/  FFMA R10, R49, R3, R10 ;  /* 0x00000003310a7223 */ /* 0x000fe2000000000a */
[----:B------:R-:W-:Y:S01]  /*7490*/  SHF.L.U32 R3, R71, 0x10, RZ ;  /* 0x0000001047037819 */ /* 0x000fe200000006ff */
[----:B------:R-:W-:Y:S01]  /*74a0*/  FFMA R11, R49, R2, R11 ;  /* 0x00000002310b7223 */ /* 0x000fe2000000000b */
[----:B------:R-:W-:Y:S01]  /*74b0*/  SHF.L.U32 R2, R70, 0x10, RZ ;  /* 0x0000001046027819 */ /* 0x000fe200000006ff */
[----:B------:R-:W-:Y:S01]  /*74c0*/  FMUL R12, R47, R23 ;  /* 0x000000172f0c7220 */ /* 0x000fe20000400000 */
[----:B------:R-:W-:Y:S01]  /*74d0*/  LOP3.LUT R5, R79, 0xffff0000, RZ, 0xc0, !PT ;  /* 0xffff00004f057812 */ /* 0x000fe200078ec0ff */
[C---:B------:R-:W-:Y:S01]  /*74e0*/  FMUL R13, R47.reuse, R24 ;  /* 0x000000182f0d7220 */ /* 0x040fe20000400000 */
[----:B------:R-:W-:Y:S01]  /*74f0*/  FMUL R20, R47, R31 ;  /* 0x0000001f2f147220 */ /* 0x000fe20000400000 */
[----:B------:R-:W-:Y:S01]  /*7500*/  F2FP.BF16.F32.PACK_AB R31, R8, R7 ;  /* 0x00000007081f723e */ /* 0x000fe200000010ff */
[C---:B------:R-:W-:Y:S01]  /*7510*/  FFMA R12, R49.reuse, R0, R12 ;  /* 0x00000000310c7223 */ /* 0x040fe2000000000c */
[----:B------:R-:W-:Y:S01]  /*7520*/  LOP3.LUT R0, R70, 0xffff0000, RZ, 0xc0, !PT ;  /* 0xffff000046007812 */ /* 0x000fe200078ec0ff */
[----:B------:R-:W-:Y:S01]  /*7530*/  FFMA R13, R49, R2, R13 ;  /* 0x00000002310d7223 */ /* 0x000fe2000000000d */
[----:B------:R-:W-:Y:S01]  /*7540*/  LOP3.LUT R2, R71, 0xffff0000, RZ, 0xc0, !PT ;  /* 0xffff000047027812 */ /* 0x000fe200078ec0ff */
[----:B------:R-:W-:Y:S01]  /*7550*/  FMUL R21, R47, R32 ;  /* 0x000000202f157220 */ /* 0x000fe20000400000 */
[----:B------:R-:W-:Y:S01]  /*7560*/  F2FP.BF16.F32.PACK_AB R8, R10, R9 ;  /* 0x000000090a08723e */ /* 0x000fe200000010ff */
[C---:B------:R-:W-:Y:S01]  /*7570*/  FFMA R14, R49.reuse, R0, R14 ;  /* 0x00000000310e7223 */ /* 0x040fe2000000000e */
[----:B------:R-:W-:Y:S01]  /*7580*/  SHF.L.U32 R0, R76, 0x10, RZ ;  /* 0x000000104c007819 */ /* 0x000fe200000006ff */
[----:B------:R-:W-:Y:S01]  /*7590*/  STS.128 [R105+0x2010], R28 ;  /* 0x0020101c69007388 */ /* 0x000fe20000000c00 */
[----:B------:R-:W-:Y:S01]  /*75a0*/  F2FP.BF16.F32.PACK_AB R9, R12, R11 ;  /* 0x0000000b0c09723e */ /* 0x000fe200000010ff */
[----:B------:R-:W-:Y:S01]  /*75b0*/  FFMA R15, R49, R3, R15 ;  /* 0x00000003310f7223 */ /* 0x000fe2000000000f */
[----:B------:R-:W-:Y:S01]  /*75c0*/  SHF.L.U32 R3, R77, 0x10, RZ ;  /* 0x000000104d037819 */ /* 0x000fe200000006ff */
[C---:B------:R-:W-:Y:S01]  /*75d0*/  FFMA R16, R49.reuse, R2, R16 ;  /* 0x0000000231107223 */ /* 0x040fe20000000010 */
[----:B------:R-:W-:Y:S01]  /*75e0*/  LOP3.LUT R2, R76, 0xffff0000, RZ, 0xc0, !PT ;  /* 0xffff00004c027812 */ /* 0x000fe200078ec0ff */
[----:B------:R-:W-:Y:S01]  /*75f0*/  FFMA R17, R49, R0, R17 ;  /* 0x0000000031117223 */ /* 0x000fe20000000011 */
[----:B------:R-:W-:Y:S01]  /*7600*/  LOP3.LUT R0, R77, 0xffff0000, RZ, 0xc0, !PT ;  /* 0xffff00004d007812 */ /* 0x000fe200078ec0ff */
[C---:B------:R-:W-:Y:S01]  /*7610*/  FMUL R22, R47.reuse, R33 ;  /* 0x000000212f167220 */ /* 0x040fe20000400000 */
[----:B------:R-:W-:Y:S01]  /*7620*/  FMUL R23, R47, R34 ;  /* 0x000000222f177220 */ /* 0x000fe20000400000 */
[C---:B------:R-:W-:Y:S01]  /*7630*/  FFMA R18, R49.reuse, R2, R18 ;  /* 0x0000000231127223 */ /* 0x040fe20000000012 */
[C---:B------:R-:W-:Y:S01]  /*7640*/  FFMA R19, R49.reuse, R3, R19 ;  /* 0x0000000331137223 */ /* 0x040fe20000000013 */
[C---:B------:R-:W-:Y:S01]  /*7650*/  SHF.L.U32 R2, R78.reuse, 0x10, RZ ;  /* 0x000000104e027819 */ /* 0x040fe200000006ff */
[----:B------:R-:W-:Y:S01]  /*7660*/  FFMA R20, R49, R0, R20 ;  /* 0x0000000031147223 */ /* 0x000fe20000000014 */
[----:B------:R-:W-:Y:S01]  /*7670*/  LOP3.LUT R3, R78, 0xffff0000, RZ, 0xc0, !PT ;  /* 0xffff00004e037812 */ /* 0x000fe200078ec0ff */
[----:B------:R-:W-:Y:S01]  /*7680*/  FMUL R24, R47, R35 ;  /* 0x000000232f187220 */ /* 0x000fe20000400000 */
[----:B------:R-:W-:Y:S01]  /*7690*/  F2FP.BF16.F32.PACK_AB R10, R14, R13 ;  /* 0x0000000d0e0a723e */ /* 0x000fe200000010ff */
[C---:B------:R-:W-:Y:S01]  /*76a0*/  FFMA R21, R49.reuse, R2, R21 ;  /* 0x0000000231157223 */ /* 0x040fe20000000015 */
[----:B------:R-:W-:Y:S01]  /*76b0*/  F2FP.BF16.F32.PACK_AB R11, R16, R15 ;  /* 0x0000000f100b723e */ /* 0x000fe200000010ff */
[C---:B------:R-:W-:Y:S01]  /*76c0*/  FFMA R22, R49.reuse, R3, R22 ;  /* 0x0000000331167223 */ /* 0x040fe20000000016 */
[C---:B------:R-:W-:Y:S01]  /*76d0*/  FFMA R23, R49.reuse, R4, R23 ;  /* 0x0000000431177223 */ /* 0x040fe20000000017 */
[----:B------:R-:W-:Y:S01]  /*76e0*/  FFMA R24, R49, R5, R24 ;  /* 0x0000000531187223 */ /* 0x000fe20000000018 */
[----:B------:R-:W-:Y:S01]  /*76f0*/  F2FP.BF16.F32.PACK_AB R4, R18, R17 ;  /* 0x000000111204723e */ /* 0x000fe200000010ff */
[----:B------:R-:W-:Y:S01]  /*7700*/  STS.128 [R104+0x2020], R8 ;  /* 0x0020200868007388 */ /* 0x000fe20000000c00 */
[----:B------:R-:W-:Y:S02]  /*7710*/  F2FP.BF16.F32.PACK_AB R5, R20, R19 ;  /* 0x000000131405723e */ /* 0x000fe400000010ff */
[----:B------:R-:W-:Y:S02]  /*7720*/  F2FP.BF16.F32.PACK_AB R6, R22, R21 ;  /* 0x000000151606723e */ /* 0x000fe400000010ff */
[----:B------:R-:W-:Y:S02]  /*7730*/  F2FP.BF16.F32.PACK_AB R7, R24, R23 ;  /* 0x000000171807723e */ /* 0x000fe400000010ff */
[----:B------:R-:W-:Y:S02]  /*7740*/  MOV R0, UR56 ;  /* 0x0000003800007c02 */ /* 0x000fe40008000f00 */
[----:B------:R-:W-:Y:S01]  /*7750*/  @P6 SHF.L.U32 R2, R99, 0x1f, RZ ;  /* 0x0000001f63026819 */ /* 0x000fe200000006ff */
[----:B------:R2:W-:Y:S01]  /*7760*/  STS.128 [R112+0x2030], R4 ;  /* 0x0020300470007388 */ /* 0x0005e20000000c00 */
[----:B------:R-:W-:Y:S04]  /*7770*/  @P6 LEA R0, R0, UR50, 0x3 ;  /* 0x0000003200006c11 */ /* 0x000fe8000f8e18ff */
[----:B------:R-:W-:Y:S01]  /*7780*/  @P6 IADD3 R0, PT, PT, R0, 0xe0, RZ ;  /* 0x000000e000006810 */ /* 0x000fe20007ffe0ff */
[----:B------:R-:W-:Y:S01]  /*7790*/  @!PT LDS RZ, [RZ] ;  /* 0x00000000fffff984 */ /* 0x000fe20000000800 */
[----:B------:R-:W-:Y:S01]  /*77a0*/  @!PT LDS RZ, [RZ] ;  /* 0x00000000fffff984 */ /* 0x000fe20000000800 */
[----:B------:R-:W-:Y:S01]  /*77b0*/  @!PT LDS RZ, [RZ] ;  /* 0x00000000fffff984 */ /* 0x000fe20000000800 */
[----:B------:R-:W-:Y:S01]  /*77c0*/  @!PT LDS RZ, [RZ] ;  /* 0x00000000fffff984 */ /* 0x000fe20000000800 */
[----:B------:R4:W-:Y:S06]  /*77d0*/  MEMBAR.ALL.CTA ;  /* 0x0000000000007992 */ /* 0x0009ec0000008000 */
[----:B----4-:R-:W4:Y:S01]  /*77e0*/  FENCE.VIEW.ASYNC.S ;  /* 0x00000000000073c6 */ /* 0x010f220000000000 */
[----:B-1----:R-:W-:Y:S02]  /*77f0*/  @P6 PRMT R0, R113, 0x654, R0 ;  /* 0x0000065471006816 */ /* 0x002fe40000000000 */
[----:B--2---:R-:W-:Y:S01]  /*7800*/  LEA R6, R65, UR50, 0x3 ;  /* 0x0000003241067c11 */ /* 0x004fe2000f8e18ff */
[----:B----4-:R-:W-:Y:S06]  /*7810*/  BAR.SYNC.DEFER_BLOCKING 0x1, 0x80 ;  /* 0x0042000000007b1d */ /* 0x010fec0000010000 */
[----:B------:R-:W-:Y:S05]  /*7820*/  @P0 BRA `(.L_x_109) ;  /* 0x0000000000280947 */ /* 0x000fea0003800000 */
[----:B------:R-:W-:Y:S01]  /*7830*/  R2UR UR10, R109 ;  /* 0x000000006d0a72ca */ /* 0x000fe200000e0000 */
[----:B------:R-:W-:Y:S01]  /*7840*/  UIADD3 UR4, UP0, UPT, UR54, 0x680, URZ ;  /* 0x0000068036047890 */ /* 0x000fe2000ff1e0ff */
[----:B------:R-:W-:Y:S01]  /*7850*/  R2UR UR11, R107 ;  /* 0x000000006b0b72ca */ /* 0x000fe200000e0000 */
[----:B------:R-:W-:Y:S01]  /*7860*/  UIADD3 UR9, UPT, UPT, UR41, 0x20, URZ ;  /* 0x0000002029097890 */ /* 0x000fe2000fffe0ff */
[----:B------:R-:W-:Y:S01]  /*7870*/  R2UR UR12, R108 ;  /* 0x000000006c0c72ca */ /* 0x000fe200000e0000 */
[----:B------:R-:W-:Y:S02]  /*7880*/  UIADD3 UR8, UPT, UPT, UR50, 0x2200, URZ ;  /* 0x0000220032087890 */ /* 0x000fe4000fffe0ff */
[----:B------:R-:W-:Y:S10]  /*7890*/  UIADD3.X UR5, UPT, UPT, URZ, UR55, URZ, UP0, !UPT ;  /* 0x00000037ff057290 */ /* 0x000ff400087fe4ff */
[----:B------:R1:W-:Y:S01]  /*78a0*/  UTMASTG.4D.IM2COL [UR8], [UR4] ;  /* 0x00000008040073b5 */ /* 0x0003e20008058000 */
[----:B------:R0:W-:Y:S01]  /*78b0*/  UTMACMDFLUSH ;  /* 0x00000000000079b7 */ /* 0x0001e20000000000 */
[----:B-1----:R-:W-:Y:S04]  /*78c0*/  DEPBAR.LE SB0, 0x1 ;  /* 0x000080400000791a */ /* 0x002fe80000000000 */
.L_x_109:
[----:B------:R-:W-:Y:S05]  /*78d0*/  BSYNC.RECONVERGENT B0 ;  /* 0x0000000000007941 */ /* 0x000fea0003800200 */
.L_x_108:
[----:B------:R-:W-:Y:S01]  /*78e0*/  BAR.SYNC.DEFER_BLOCKING 0x1, 0x80 ;  /* 0x0042000000007b1d */ /* 0x000fe20000010000 */
[----:B------:R-:W-:Y:S04]  /*78f0*/  UIADD3 UR40, UPT, UPT, UR56, 0x1, URZ ;  /* 0x0000000138287890 */ /* 0x000fe8000fffe0ff */
[----:B------:R-:W-:Y:S04]  /*7900*/  UISETP.NE.AND UP0, UPT, UR40, 0x4, UPT ;  /* 0x000000042800788c */ /* 0x000fe8000bf05270 */
[----:B------:R-:W-:Y:S01]  /*7910*/  USEL UR40, UR40, URZ, UP0 ;  /* 0x000000ff28287287 */ /* 0x000fe20008000000 */
[----:B------:R1:W-:Y:S01]  /*7920*/  @P6 SYNCS.ARRIVE.TRANS64.RED.A1T0 RZ, [R0+URZ], RZ ;  /* 0x000000ff00ff69a7 */ /* 0x0003e200081004ff */
[----:B------:R-:W-:Y:S01]  /*7930*/  BSSY B1, `(.L_x_110) ;  /* 0x0000017000017945 */ /* 0x000fe20003800000 */
[----:B------:R-:W2:Y:S02]  /*7940*/  @P6 SYNCS.PHASECHK.TRANS64.TRYWAIT P0, [R6+URZ+0xc0], R2 ;  /* 0x0000c002060065a7 */ /* 0x000ea400080011ff */
[----:B--2---:R-:W-:Y:S01]  /*7950*/  @P6 SEL R66, RZ, 0x1, !P0 ;  /* 0x00000001ff426807 */ /* 0x004fe20004000000 */
[----:B-1----:R-:W-:Y:S06]  /*7960*/  @!P6 BRA `(.L_x_111) ;  /* 0x00000000004ce947 */ /* 0x002fec0003800000 */
        /* <DEDUP_REMOVED lines=9> */
[----:B------:R-:W-:Y:S04]  /*7a00*/  SHF.L.U32 R5, R99, 0x1f, RZ ;  /* 0x0000001f63057819 */ /* 0x000fe800000006ff */
[----:B------:R-:W1:Y:S02]  /*7a10*/  SYNCS.PHASECHK.TRANS64.TRYWAIT P0, [R6+URZ+0xc0], R5 ;  /* 0x0000c005060075a7 */ /* 0x000e6400080011ff */
[----:B-1----:R-:W-:Y:S05]  /*7a20*/  @!P0 BRA `(.L_x_114) ;  /* 0x0000002400bc8947 */ /* 0x002fea0003800000 */
.L_x_113:
[----:B------:R-:W-:Y:S05]  /*7a30*/  BSYNC B0 ;  /* 0x0000000000007941 */ /* 0x000fea0003800000 */
.L_x_112:
[----:B------:R-:W-:Y:S02]  /*7a40*/  ISETP.NE.AND P0, PT, R67, RZ, PT ;  /* 0x000000ff4300720c */ /* 0x000fe40003f05270 */
[----:B------:R-:W-:Y:S11]  /*7a50*/  IADD3 R65, PT, PT, R65, 0x1, RZ ;  /* 0x0000000141417810 */ /* 0x000ff60007ffe0ff */
[----:B------:R2:W4:Y:S04]  /*7a60*/  @P0 LDS.128 R56, [R4] ;  /* 0x0000000004380984 */ /* 0x0005280000000c00 */
[----:B------:R2:W1:Y:S04]  /*7a70*/  @P0 LDS.128 R60, [R3+0x10] ;  /* 0x00001000033c0984 */ /* 0x0004680000000c00 */
[----:B------:R2:W1:Y:S04]  /*7a80*/  @P0 LDS.128 R68, [R2+0x20] ;  /* 0x0000200002440984 */ /* 0x0004680000000c00 */
[----:B------:R2:W1:Y:S02]  /*7a90*/  @P0 LDS.128 R76, [R0+0x30] ;  /* 0x00003000004c0984 */ /* 0x0004640000000c00 */
.L_x_111:
[----:B------:R-:W-:Y:S05]  /*7aa0*/  BSYNC B1 ;  /* 0x0000000000017941 */ /* 0x000fea0003800000 */
.L_x_110:
[----:B--2---:R-:W-:Y:S05]  /*7ab0*/  VIADD R0, R48, 0x40 ;  /* 0x0000004030007836 */ /* 0x004fea0000000000 */
[----:B------:R-:W-:Y:S04]  /*7ac0*/  SHF.R.U32.HI R0, RZ, 0x15, R0 ;  /* 0x00000015ff007819 */ /* 0x000fe80000011600 */
[----:B------:R-:W-:Y:S11]  /*7ad0*/  LOP3.LUT P0, RZ, R0, 0x3, R103, 0x48, !PT ;  /* 0x0000000300ff7812 */ /* 0x000ff60007804867 */
[----:B------:R-:W-:Y:S02]  /*7ae0*/  @!UPT UIADD3 URZ, UPT, UPT, URZ, URZ, URZ ;  /* 0x000000fffffff290 */ /* 0x000fe4000fffe0ff */
[----:B------:R-:W-:Y:S05]  /*7af0*/  @!P0 BRA `(.L_x_115) ;  /* 0x0000000000408947 */ /* 0x000fea0003800000 */
[----:B------:R-:W1:Y:S01]  /*7b00*/  LDCU.64 UR8, c[0x4][0x70] ;  /* 0x01000e00ff0877ac */ /* 0x000e620008000a00 */
[----:B------:R-:W-:Y:S01]  /*7b10*/  MOV R3, 0x0 ;  /* 0x0000000000037802 */ /* 0x000fe20000000f00 */
[----:B------:R-:W-:Y:S02]  /*7b20*/  HFMA2 R12, -RZ, RZ, 0, 5.9604644775390625e-08 ;  /* 0x00000001ff0c7431 */ /* 0x000fe400000001ff */
[----:B------:R-:W-:Y:S02]  /*7b30*/  IMAD.MOV.U32 R8, RZ, RZ, 0x192 ;  /* 0x00000192ff087424 */ /* 0x000fe400078e00ff */
[----:B------:R-:W-:Y:S01]  /*7b40*/  IMAD.MOV.U32 R13, RZ, RZ, RZ ;  /* 0x000000ffff0d7224 */ /* 0x000fe200078e00ff */
[----:B------:R-:W2:Y:S01]  /*7b50*/  LDCU.64 UR6, c[0x4][0x78] ;  /* 0x01000f00ff0677ac */ /* 0x000ea20008000a00 */
[----:B------:R-:W3:Y:S01]  /*7b60*/  LDC.64 R2, c[0x4][R3] ;  /* 0x0100000003027b82 */ /* 0x000ee20000000a00 */
[----:B------:R-:W5:Y:S01]  /*7b70*/  LDCU.64 UR4, c[0x4][0x10] ;  /* 0x01000200ff0477ac */ /* 0x000f620008000a00 */
[----:B-1----:R-:W-:Y:S01]  /*7b80*/  MOV R5, UR9 ;  /* 0x0000000900057c02 */ /* 0x002fe20008000f00 */
[----:B------:R-:W-:Y:S01]  /*7b90*/  IMAD.U32 R4, RZ, RZ, UR8 ;  /* 0x00000008ff047e24 */ /* 0x000fe2000f8e00ff */
[----:B--2---:R-:W-:Y:S01]  /*7ba0*/  MOV R7, UR7 ;  /* 0x0000000700077c02 */ /* 0x004fe20008000f00 */
[----:B------:R-:W-:Y:S01]  /*7bb0*/  IMAD.U32 R6, RZ, RZ, UR6 ;  /* 0x00000006ff067e24 */ /* 0x000fe2000f8e00ff */
[----:B-----5:R-:W-:Y:S01]  /*7bc0*/  MOV R11, UR5 ;  /* 0x00000005000b7c02 */ /* 0x020fe20008000f00 */
[----:B------:R-:W-:Y:S02]  /*7bd0*/  IMAD.U32 R10, RZ, RZ, UR4 ;  /* 0x00000004ff0a7e24 */ /* 0x000fe4000f8e00ff */
[----:B------:R-:W-:Y:S07]  /*7be0*/  LEPC R20, `(.L_x_115) ;  /* 0x000000001014794e */ /* 0x000fee0000000000 */
[----:B---34-:R-:W-:Y:S05]  /*7bf0*/  CALL.ABS.NOINC R2 ;  /* 0x0000000002007343 */ /* 0x018fea0003c00000 */
.L_x_115:
[----:B----4-:R-:W-:Y:S01]  /*7c00*/  SHF.L.U32 R50, R56, 0x10, RZ ;  /* 0x0000001038327819 */ /* 0x010fe200000006ff */
[----:B------:R-:W-:Y:S05]  /*7c10*/  WARPSYNC.ALL ;  /* 0x0000000000007948 */ /* 0x000fea0003800000 */
[----:B------:R-:W-:Y:S01]  /*7c20*/  R2UR UR4, R48 ;  /* 0x00000000300472ca */ /* 0x000fe200000e0000 */
[----:B------:R-:W-:Y:S01]  /*7c30*/  BSSY.RECONVERGENT B0, `(.L_x_116) ;  /* 0x000008f000007945 */ /* 0x000fe20003800200 */
[----:B------:R-:W-:Y:S02]  /*7c40*/  LOP3.LUT R51, R56, 0xffff0000, RZ, 0xc0, !PT ;  /* 0xffff000038337812 */ /* 0x000fe400078ec0ff */
[----:B------:R-:W-:Y:S02]  /*7c50*/  SHF.L.U32 R52, R57, 0x10, RZ ;  /* 0x0000001039347819 */ /* 0x000fe400000006ff */
[----:B------:R-:W-:Y:S02]  /*7c60*/  ISETP.NE.AND P6, PT, R111, RZ, PT ;  /* 0x000000ff6f00720c */ /* 0x000fe40003fc5270 */
[----:B------:R-:W-:Y:S05]  /*7c70*/  ISETP.NE.AND P0, PT, R102, RZ, PT ;  /* 0x000000ff6600720c */ /* 0x000fea0003f05270 */
[----:B-1----:R-:W1:Y:S02]  /*7c80*/  LDTM.x32 R4, tmem[UR4+0x40] ;  /* 0x00004004000479ee */ /* 0x002e6400082c0000 */
[C---:B-1----:R-:W-:Y:S01]  /*7c90*/  FMUL R0, R47.reuse, R4 ;  /* 0x000000042f007220 */ /* 0x042fe20000400000 */
[C---:B------:R-:W-:Y:S01]  /*7ca0*/  FMUL R4, R47.reuse, R8 ;  /* 0x000000082f047220 */ /* 0x040fe20000400000 */
        /* <DEDUP_REMOVED lines=13> */
[----:B------:R-:W-:Y:S01]  /*7d80*/  FMUL R24, R47, R28 ;  /* 0x0000001c2f187220 */ /* 0x000fe20000400000 */
[----:B------:R-:W-:Y:S01]  /*7d90*/  FFMA R0, R49, R50, R0 ;  /* 0x0000003231007223 */ /* 0x000fe20000000000 */
[----:B------:R-:W-:Y:S01]  /*7da0*/  SHF.L.U32 R50, R59, 0x10, RZ ;  /* 0x000000103b327819 */ /* 0x000fe200000006ff */
[C---:B------:R-:W-:Y:S01]  /*7db0*/  FMUL R18, R47.reuse, R22 ;  /* 0x000000162f127220 */ /* 0x040fe20000400000 */
[C---:B------:R-:W-:Y:S01]  /*7dc0*/  FMUL R21, R47.reuse, R25 ;  /* 0x000000192f157220 */ /* 0x040fe20000400000 */
[----:B------:R-:W-:Y:S01]  /*7dd0*/  FMUL R28, R47, R32 ;  /* 0x000000202f1c7220 */ /* 0x000fe20000400000 */
[----:B------:R-:W-:Y:S01]  /*7de0*/  LOP3.LUT R32, R57, 0xffff0000, RZ, 0xc0, !PT ;  /* 0xffff000039207812 */ /* 0x000fe200078ec0ff */
[----:B------:R-:W-:Y:S01]  /*7df0*/  FFMA R2, R49, R51, R2 ;  /* 0x0000003331027223 */ /* 0x000fe20000000002 */
[----:B------:R-:W-:Y:S01]  /*7e00*/  LOP3.LUT R51, R59, 0xffff0000, RZ, 0xc0, !PT ;  /* 0xffff00003b337812 */ /* 0x000fe200078ec0ff */
[C---:B------:R-:W-:Y:S01]  /*7e10*/  FMUL R22, R47.reuse, R26 ;  /* 0x0000001a2f167220 */ /* 0x040fe20000400000 */
[C---:B------:R-:W-:Y:S01]  /*7e20*/  FMUL R25, R47.reuse, R29 ;  /* 0x0000001d2f197220 */ /* 0x040fe20000400000 */
[C---:B------:R-:W-:Y:S01]  /*7e30*/  FMUL R7, R47.reuse, R7 ;  /* 0x000000072f077220 */ /* 0x040fe20000400000 */
[C---:B------:R-:W-:Y:S01]  /*7e40*/  FMUL R26, R47.reuse, R30 ;  /* 0x0000001e2f1a7220 */ /* 0x040fe20000400000 */
[C---:B------:R-:W-:Y:S01]  /*7e50*/  FMUL R29, R47.reuse, R33 ;  /* 0x000000212f1d7220 */ /* 0x040fe20000400000 */
[C---:B------:R-:W-:Y:S01]  /*7e60*/  SHF.L.U32 R33, R58.reuse, 0x10, RZ ;  /* 0x000000103a217819 */ /* 0x040fe200000006ff */
[----:B------:R-:W-:Y:S01]  /*7e70*/  FMUL R30, R47, R34 ;  /* 0x000000222f1e7220 */ /* 0x000fe20000400000 */
[----:B------:R-:W-:Y:S01]  /*7e80*/  LOP3.LUT R34, R58, 0xffff0000, RZ, 0xc0, !PT ;  /* 0xffff00003a227812 */ /* 0x000fe200078ec0ff */
[C---:B------:R-:W-:Y:S01]  /*7e90*/  FFMA R3, R49.reuse, R52, R3 ;  /* 0x0000003431037223 */ /* 0x040fe20000000003 */
[----:B------:R-:W-:Y:S01]  /*7ea0*/  F2FP.BF16.F32.PACK_AB R52, R2, R0 ;  /* 0x000000000234723e */ /* 0x000fe200000010ff */
[----:B------:R-:W-:Y:S01]  /*7eb0*/  FFMA R7, R49, R32, R7 ;  /* 0x0000002031077223 */ /* 0x000fe20000000007 */
[C---:B------:R-:W-:Y:S01]  /*7ec0*/  SHF.L.U32 R0, R60.reuse, 0x10, RZ ;  /* 0x000000103c007819 */ /* 0x040fe200000006ff */
[----:B------:R-:W-:Y:S01]  /*7ed0*/  FMUL R11, R47, R11 ;  /* 0x0000000b2f0b7220 */ /* 0x000fe20000400000 */
[----:B------:R-:W-:Y:S01]  /*7ee0*/  LOP3.LUT R2, R60, 0xffff0000, RZ, 0xc0, !PT ;  /* 0xffff00003c027812 */ /* 0x000fe200078ec0ff */
[----:B------:R-:W-:Y:S01]  /*7ef0*/  FFMA R4, R49, R33, R4 ;  /* 0x0000002131047223 */ /* 0x000fe20000000004 */
[----:B------:R-:W-:Y:S01]  /*7f00*/  F2FP.BF16.F32.PACK_AB R53, R7, R3 ;  /* 0x000000030735723e */ /* 0x000fe200000010ff */
[----:B------:R-:W-:Y:S01]  /*7f10*/  FFMA R5, R49, R34, R5 ;  /* 0x0000002231057223 */ /* 0x000fe20000000005 */
[----:B------:R-:W-:Y:S01]  /*7f20*/  SHF.L.U32 R3, R61, 0x10, RZ ;  /* 0x000000103d037819 */ /* 0x000fe200000006ff */
[C---:B------:R-:W-:Y:S01]  /*7f30*/  FFMA R6, R49.reuse, R50, R6 ;  /* 0x0000003231067223 */ /* 0x040fe20000000006 */
[C---:B------:R-:W-:Y:S01]  /*7f40*/  FFMA R11, R49.reuse, R51, R11 ;  /* 0x00000033310b7223 */ /* 0x040fe2000000000b */
[----:B------:R-:W-:Y:S01]  /*7f50*/  FFMA R8, R49, R0, R8 ;  /* 0x0000000031087223 */ /* 0x000fe20000000008 */
[----:B------:R-:W-:Y:S01]  /*7f60*/  LOP3.LUT R0, R61, 0xffff0000, RZ, 0xc0, !PT ;  /* 0xffff00003d007812 */ /* 0x000fe200078ec0ff */
[----:B------:R-:W-:Y:S01]  /*7f70*/  FMUL R15, R47, R15 ;  /* 0x0000000f2f0f7220 */ /* 0x000fe20000400000 */
[----:B------:R-:W-:Y:S01]  /*7f80*/  F2FP.BF16.F32.PACK_AB R54, R5, R4 ;  /* 0x000000040536723e */ /* 0x000fe200000010ff */
[C---:B------:R-:W-:Y:S01]  /*7f90*/  FFMA R9, R49.reuse, R2, R9 ;  /* 0x0000000231097223 */ /* 0x040fe20000000009 */
[C---:B------:R-:W-:Y:S01]  /*7fa0*/  SHF.L.U32 R2, R62.reuse, 0x10, RZ ;  /* 0x000000103e027819 */ /* 0x040fe200000006ff */
[----:B------:R-:W-:Y:S01]  /*7fb0*/  FFMA R10, R49, R3, R10 ;  /* 0x00000003310a7223 */ /* 0x000fe2000000000a */
[----:B------:R-:W-:Y:S01]  /*7fc0*/  SHF.L.U32 R3, R63, 0x10, RZ ;  /* 0x000000103f037819 */ /* 0x000fe200000006ff */
[C---:B------:R-:W-:Y:S01]  /*7fd0*/  FFMA R15, R49.reuse, R0, R15 ;  /* 0x00000000310f7223 */ /* 0x040fe2000000000f */
[----:B------:R-:W-:Y:S01]  /*7fe0*/  LOP3.LUT R0, R62, 0xffff0000, RZ, 0xc0, !PT ;  /* 0xffff00003e007812 */ /* 0x000fe200078ec0ff */
[----:B------:R-:W-:Y:S01]  /*7ff0*/  FFMA R12, R49, R2, R12 ;  /* 0x00000002310c7223 */ /* 0x000fe2000000000c */
[C---:B------:R-:W-:Y:S01]  /*8000*/  SHF.L.U32 R2, R68.reuse, 0x10, RZ ;  /* 0x0000001044027819 */ /* 0x040fe200000006ff */
[----:B------:R-:W-:Y:S01]  /*8010*/  FMUL R19, R47, R19 ;  /* 0x000000132f137220 */ /* 0x000fe20000400000 */
[----:B------:R-:W-:Y:S01]  /*8020*/  F2FP.BF16.F32.PACK_AB R55, R11, R6 ;  /* 0x000000060b37723e */ /* 0x000fe200000010ff */
[----:B------:R-:W-:Y:S01]  /*8030*/  FFMA R13, R49, R0, R13 ;  /* 0x00000000310d7223 */ /* 0x000fe2000000000d */
[----:B------:R-:W-:Y:S01]  /*8040*/  LOP3.LUT R0, R63, 0xffff0000, RZ, 0xc0, !PT ;  /* 0xffff00003f007812 */ /* 0x000fe200078ec0ff */
[----:B------:R-:W-:Y:S01]  /*8050*/  FFMA R14, R49, R3, R14 ;  /* 0x00000003310e7223 */ /* 0x000fe2000000000e */
[----:B------:R-:W-:Y:S01]  /*8060*/  LOP3.LUT R3, R68, 0xffff0000, RZ, 0xc0, !PT ;  /* 0xffff000044037812 */ /* 0x000fe200078ec0ff */
[----:B------:R-:W-:Y:S01]  /*8070*/  FMUL R23, R47, R23 ;  /* 0x000000172f177220 */ /* 0x000fe20000400000 */
[----:B------:R-:W-:Y:S01]  /*8080*/  F2FP.BF16.F32.PACK_AB R8, R9, R8 ;  /* 0x000000080908723e */ /* 0x000fe200000010ff */
[----:B------:R-:W-:Y:S01]  /*8090*/  FFMA R19, R49, R0, R19 ;  /* 0x0000000031137223 */ /* 0x000fe20000000013 */
[----:B------:R-:W-:Y:S01]  /*80a0*/  SHF.L.U32 R0, R69, 0x10, RZ ;  /* 0x0000001045007819 */ /* 0x000fe200000006ff */
[----:B------:R-:W-:Y:S01]  /*80b0*/  FFMA R16, R49, R2, R16 ;  /* 0x0000000231107223 */ /* 0x000fe20000000010 */
[----:B------:R-:W-:Y:S01]  /*80c0*/  LOP3.LUT R2, R69, 0xffff0000, RZ, 0xc0, !PT ;  /* 0xffff000045027812 */ /* 0x000fe200078ec0ff */
[----:B------:R-:W-:Y:S01]  /*80d0*/  FFMA R17, R49, R3, R17 ;  /* 0x0000000331117223 */ /* 0x000fe20000000011 */
[----:B------:R-:W-:Y:S01]  /*80e0*/  SHF.L.U32 R3, R71, 0x10, RZ ;  /* 0x0000001047037819 */ /* 0x000fe200000006ff */
[C---:B------:R-:W-:Y:S01]  /*80f0*/  FFMA R18, R49.reuse, R0, R18 ;  /* 0x0000000031127223 */ /* 0x040fe20000000012 */
[C---:B------:R-:W-:Y:S01]  /*8100*/  SHF.L.U32 R0, R70.reuse, 0x10, RZ ;  /* 0x0000001046007819 */ /* 0x040fe200000006ff */
[----:B------:R-:W-:Y:S01]  /*8110*/  FFMA R23, R49, R2, R23 ;  /* 0x0000000231177223 */ /* 0x000fe20000000017 */
[----:B------:R-:W-:Y:S01]  /*8120*/  LOP3.LUT R2, R70, 0xffff0000, RZ, 0xc0, !PT ;  /* 0xffff000046027812 */ /* 0x000fe200078ec0ff */
[----:B------:R-:W-:Y:S01]  /*8130*/  FMUL R27, R47, R27 ;  /* 0x0000001b2f1b7220 */ /* 0x000fe20000400000 */
[----:B------:R-:W-:Y:S01]  /*8140*/  F2FP.BF16.F32.PACK_AB R9, R15, R10 ;  /* 0x0000000a0f09723e */ /* 0x000fe200000010ff */
[----:B------:R-:W-:Y:S01]  /*8150*/  FFMA R20, R49, R0, R20 ;  /* 0x0000000031147223 */ /* 0x000fe20000000014 */
[----:B------:R-:W-:Y:S01]  /*8160*/  LOP3.LUT R0, R71, 0xffff0000, RZ, 0xc0, !PT ;  /* 0xffff000047007812 */ /* 0x000fe200078ec0ff */
[C---:B------:R-:W-:Y:S01]  /*8170*/  FFMA R21, R49.reuse, R2, R21 ;  /* 0x0000000231157223 */ /* 0x040fe20000000015 */
[C---:B------:R-:W-:Y:S01]  /*8180*/  SHF.L.U32 R2, R76.reuse, 0x10, RZ ;  /* 0x000000104c027819 */ /* 0x040fe200000006ff */
[----:B------:R-:W-:Y:S01]  /*8190*/  FFMA R22, R49, R3, R22 ;  /* 0x0000000331167223 */ /* 0x000fe20000000016 */
[----:B------:R-:W-:Y:S01]  /*81a0*/  SHF.L.U32 R3, R77, 0x10, RZ ;  /* 0x000000104d037819 */ /* 0x000fe200000006ff */
[----:B------:R1:W-:Y:S01]  /*81b0*/  STS.128 [R100+0x4000], R52 ;  /* 0x0040003464007388 */ /* 0x0003e20000000c00 */
[----:B------:R-:W-:Y:S01]  /*81c0*/  F2FP.BF16.F32.PACK_AB R10, R13, R12 ;  /* 0x0000000c0d0a723e */ /* 0x000fe200000010ff */
[C---:B------:R-:W-:Y:S01]  /*81d0*/  FFMA R27, R49.reuse, R0, R27 ;  /* 0x00000000311b7223 */ /* 0x040fe2000000001b */
[----:B------:R-:W-:Y:S01]  /*81e0*/  LOP3.LUT R0, R76, 0xffff0000, RZ, 0xc0, !PT ;  /* 0xffff00004c007812 */ /* 0x000fe200078ec0ff */
[----:B------:R-:W-:Y:S01]  /*81f0*/  FFMA R24, R49, R2, R24 ;  /* 0x0000000231187223 */ /* 0x000fe20000000018 */
[----:B------:R-:W-:Y:S01]  /*8200*/  F2FP.BF16.F32.PACK_AB R11, R19, R14 ;  /* 0x0000000e130b723e */ /* 0x000fe200000010ff */
[----:B------:R-:W-:Y:S01]  /*8210*/  FMUL R31, R47, R31 ;  /* 0x0000001f2f1f7220 */ /* 0x000fe20000400000 */
[C---:B------:R-:W-:Y:S01]  /*8220*/  SHF.L.U32 R2, R78.reuse, 0x10, RZ ;  /* 0x000000104e027819 */ /* 0x040fe200000006ff */
[----:B------:R-:W-:Y:S01]  /*8230*/  FFMA R25, R49, R0, R25 ;  /* 0x0000000031197223 */ /* 0x000fe20000000019 */
[----:B------:R-:W-:Y:S01]  /*8240*/  LOP3.LUT R0, R77, 0xffff0000, RZ, 0xc0, !PT ;  /* 0xffff00004d007812 */ /* 0x000fe200078ec0ff */
[----:B------:R1:W-:Y:S01]  /*8250*/  STS.128 [R105+0x4010], R8 ;  /* 0x0040100869007388 */ /* 0x0003e20000000c00 */
[----:B------:R-:W-:Y:S01]  /*8260*/  SHF.L.U32 R4, R79, 0x10, RZ ;  /* 0x000000104f047819 */ /* 0x000fe200000006ff */
[C---:B------:R-:W-:Y:S01]  /*8270*/  FFMA R26, R49.reuse, R3, R26 ;  /* 0x00000003311a7223 */ /* 0x040fe2000000001a */
[----:B------:R-:W-:Y:S01]  /*8280*/  LOP3.LUT R3, R78, 0xffff0000, RZ, 0xc0, !PT ;  /* 0xffff00004e037812 */ /* 0x000fe200078ec0ff */
[----:B------:R-:W-:Y:S01]  /*8290*/  FFMA R31, R49, R0, R31 ;  /* 0x00000000311f7223 */ /* 0x000fe2000000001f */
[----:B------:R-:W-:Y:S01]  /*82a0*/  F2FP.BF16.F32.PACK_AB R16, R17, R16 ;  /* 0x000000101110723e */ /* 0x000fe200000010ff */
[----:B------:R-:W-:Y:S01]  /*82b0*/  FMUL R35, R47, R35 ;  /* 0x000000232f237220 */ /* 0x000fe20000400000 */
[----:B------:R-:W-:Y:S01]  /*82c0*/  LOP3.LUT R5, R79, 0xffff0000, RZ, 0xc0, !PT ;  /* 0xffff00004f057812 */ /* 0x000fe200078ec0ff */
[----:B------:R-:W-:Y:S01]  /*82d0*/  FFMA R28, R49, R2, R28 ;  /* 0x00000002311c7223 */ /* 0x000fe2000000001c */
[----:B------:R-:W-:Y:S01]  /*82e0*/  F2FP.BF16.F32.PACK_AB R17, R23, R18 ;  /* 0x000000121711723e */ /* 0x000fe200000010ff */
[----:B------:R-:W-:Y:S01]  /*82f0*/  FFMA R29, R49, R3, R29 ;  /* 0x00000003311d7223 */ /* 0x000fe2000000001d */
[----:B------:R-:W-:Y:S01]  /*8300*/  F2FP.BF16.F32.PACK_AB R18, R21, R20 ;  /* 0x000000141512723e */ /* 0x000fe200000010ff */
[----:B------:R-:W-:Y:S01]  /*8310*/  FFMA R30, R49, R4, R30 ;  /* 0x00000004311e7223 */ /* 0x000fe2000000001e */
[----:B------:R-:W-:Y:S01]  /*8320*/  F2FP.BF16.F32.PACK_AB R19, R27, R22 ;  /* 0x000000161b13723e */ /* 0x000fe200000010ff */
[----:B------:R-:W-:Y:S01]  /*8330*/  FFMA R35, R49, R5, R35 ;  /* 0x0000000531237223 */ /* 0x000fe20000000023 */
[----:B------:R-:W-:Y:S02]  /*8340*/  F2FP.BF16.F32.PACK_AB R24, R25, R24 ;  /* 0x000000181918723e */ /* 0x000fe400000010ff */
[----:B------:R-:W-:Y:S01]  /*8350*/  F2FP.BF16.F32.PACK_AB R25, R31, R26 ;  /* 0x0000001a1f19723e */ /* 0x000fe200000010ff */
[----:B------:R1:W-:Y:S01]  /*8360*/  STS.128 [R104+0x4020], R16 ;  /* 0x0040201068007388 */ /* 0x0003e20000000c00 */
[----:B------:R-:W-:Y:S02]  /*8370*/  F2FP.BF16.F32.PACK_AB R26, R29, R28 ;  /* 0x0000001c1d1a723e */ /* 0x000fe400000010ff */
[----:B------:R-:W-:Y:S02]  /*8380*/  F2FP.BF16.F32.PACK_AB R27, R35, R30 ;  /* 0x0000001e231b723e */ /* 0x000fe400000010ff */
[----:B------:R-:W-:Y:S02]  /*8390*/  MOV R0, UR40 ;  /* 0x0000002800007c02 */ /* 0x000fe40008000f00 */
[----:B------:R-:W-:Y:S01]  /*83a0*/  LEA R2, R65, UR50, 0x3 ;  /* 0x0000003241027c11 */ /* 0x000fe2000f8e18ff */
[----:B------:R1:W-:Y:S01]  /*83b0*/  STS.128 [R112+0x4030], R24 ;  /* 0x0040301870007388 */ /* 0x0003e20000000c00 */
[----:B------:R-:W-:Y:S02]  /*83c0*/  @P6 LEA R0, R0, UR50, 0x3 ;  /* 0x0000003200006c11 */ /* 0x000fe4000f8e18ff */
[----:B------:R-:W-:Y:S02]  /*83d0*/  @P6 SHF.L.U32 R3, R99, 0x1f, RZ ;  /* 0x0000001f63036819 */ /* 0x000fe400000006ff */
[----:B------:R-:W-:Y:S01]  /*83e0*/  @P6 IADD3 R0, PT, PT, R0, 0xe0, RZ ;  /* 0x000000e000006810 */ /* 0x000fe20007ffe0ff */
[----:B------:R-:W-:Y:S01]  /*83f0*/  @!PT LDS RZ, [RZ] ;  /* 0x00000000fffff984 */ /* 0x000fe20000000800 */
[----:B------:R-:W-:Y:S01]  /*8400*/  @!PT LDS RZ, [RZ] ;  /* 0x00000000fffff984 */ /* 0x000fe20000000800 */
[----:B------:R-:W-:Y:S01]  /*8410*/  @!PT LDS RZ, [RZ] ;  /* 0x00000000fffff984 */ /* 0x000fe20000000800 */
[----:B------:R-:W-:Y:S01]  /*8420*/  @!PT LDS RZ, [RZ] ;  /* 0x00000000fffff984 */ /* 0x000fe20000000800 */
[----:B------:R2:W-:Y:S06]  /*8430*/  MEMBAR.ALL.CTA ;  /* 0x0000000000007992 */ /* 0x0005ec0000008000 */
[----:B--2---:R-:W2:Y:S01]  /*8440*/  FENCE.VIEW.ASYNC.S ;  /* 0x00000000000073c6 */ /* 0x004ea20000000000 */
[----:B------:R-:W-:Y:S01]  /*8450*/  @P6 PRMT R0, R113, 0x654, R0 ;  /* 0x0000065471006816 */ /* 0x000fe20000000000 */
[----:B--2---:R-:W-:Y:S06]  /*8460*/  BAR.SYNC.DEFER_BLOCKING 0x1, 0x80 ;  /* 0x0042000000007b1d */ /* 0x004fec0000010000 */
        /* <DEDUP_REMOVED lines=10> */
[----:B--2---:R-:W-:Y:S04]  /*8510*/  DEPBAR.LE SB0, 0x1 ;  /* 0x000080400000791a */ /* 0x004fe80000000000 */
.L_x_117:
[----:B------:R-:W-:Y:S05]  /*8520*/  BSYNC.RECONVERGENT B0 ;  /* 0x0000000000007941 */ /* 0x000fea0003800200 */
.L_x_116:
[----:B------:R-:W-:Y:S01]  /*8530*/  BAR.SYNC.DEFER_BLOCKING 0x1, 0x80 ;  /* 0x0042000000007b1d */ /* 0x000fe20000010000 */
[----:B------:R-:W-:Y:S04]  /*8540*/  UIADD3 UR56, UPT, UPT, UR40, 0x1, URZ ;  /* 0x0000000128387890 */ /* 0x000fe8000fffe0ff */
[----:B------:R-:W-:Y:S04]  /*8550*/  UISETP.NE.AND UP0, UPT, UR56, 0x4, UPT ;  /* 0x000000043800788c */ /* 0x000fe8000bf05270 */
[----:B------:R-:W-:Y:S01]  /*8560*/  USEL UR56, UR56, URZ, UP0 ;  /* 0x000000ff38387287 */ /* 0x000fe20008000000 */
[----:B------:R2:W-:Y:S01]  /*8570*/  @P6 SYNCS.ARRIVE.TRANS64.RED.A1T0 RZ, [R0+URZ], RZ ;  /* 0x000000ff00ff69a7 */ /* 0x0005e200081004ff */
[----:B------:R-:W-:Y:S01]  /*8580*/  BSSY B1, `(.L_x_118) ;  /* 0x0000017000017945 */ /* 0x000fe20003800000 */
[----:B------:R-:W4:Y:S02]  /*8590*/  @P6 SYNCS.PHASECHK.TRANS64.TRYWAIT P0, [R2+URZ+0xc0], R3 ;  /* 0x0000c003020065a7 */ /* 0x000f2400080011ff */
[----:B----4-:R-:W-:Y:S01]  /*85a0*/  @P6 SEL R66, RZ, 0x1, !P0 ;  /* 0x00000001ff426807 */ /* 0x010fe20004000000 */
[----:B--2---:R-:W-:Y:S06]  /*85b0*/  @!P6 BRA `(.L_x_119) ;  /* 0x00000000004ce947 */ /* 0x004fec0003800000 */
        /* <DEDUP_REMOVED lines=10> */
[----:B------:R-:W2:Y:S02]  /*8660*/  SYNCS.PHASECHK.TRANS64.TRYWAIT P0, [R2+URZ+0xc0], R5 ;  /* 0x0000c005020075a7 */ /* 0x000ea400080011ff */
[----:B--2---:R-:W-:Y:S05]  /*8670*/  @!P0 BRA `(.L_x_122) ;  /* 0x0000001800bc8947 */ /* 0x004fea0003800000 */
.L_x_121:
[----:B------:R-:W-:Y:S05]  /*8680*/  BSYNC B0 ;  /* 0x0000000000007941 */ /* 0x000fea0003800000 */
.L_x_120:
[----:B------:R-:W-:Y:S11]  /*8690*/  ISETP.NE.AND P0, PT, R67, RZ, PT ;  /* 0x000000ff4300720c */ /* 0x000ff60003f05270 */
[----:B------:R-:W-:Y:S02]  /*86a0*/  @!UPT UIADD3 URZ, UPT, UPT, URZ, URZ, URZ ;  /* 0x000000fffffff290 */ /* 0x000fe4000fffe0ff */
[----:B------:R4:W1:Y:S04]  /*86b0*/  @P0 LDS.128 R56, [R4] ;  /* 0x0000000004380984 */ /* 0x0008680000000c00 */
[----:B------:R4:W1:Y:S04]  /*86c0*/  @P0 LDS.128 R60, [R3+0x10] ;  /* 0x00001000033c0984 */ /* 0x0008680000000c00 */
[----:B------:R4:W1:Y:S04]  /*86d0*/  @P0 LDS.128 R68, [R0+0x20] ;  /* 0x0000200000440984 */ /* 0x0008680000000c00 */
[----:B------:R4:W1:Y:S02]  /*86e0*/  @P0 LDS.128 R76, [R65+0x30] ;  /* 0x00003000414c0984 */ /* 0x0008640000000c00 */
.L_x_119:
[----:B------:R-:W-:Y:S05]  /*86f0*/  BSYNC B1 ;  /* 0x0000000000017941 */ /* 0x000fea0003800000 */
.L_x_118:
[----:B----4-:R-:W-:Y:S05]  /*8700*/  VIADD R0, R48, 0x60 ;  /* 0x0000006030007836 */ /* 0x010fea0000000000 */
[----:B------:R-:W-:Y:S04]  /*8710*/  SHF.R.U32.HI R0, RZ, 0x15, R0 ;  /* 0x00000015ff007819 */ /* 0x000fe80000011600 */
[----:B------:R-:W-:Y:S11]  /*8720*/  LOP3.LUT P0, RZ, R0, 0x3, R103, 0x48, !PT ;  /* 0x0000000300ff7812 */ /* 0x000ff60007804867 */
[----:B------:R-:W-:Y:S02]  /*8730*/  @!UPT UIADD3 URZ, UPT, UPT, URZ, URZ, URZ ;  /* 0x000000fffffff290 */ /* 0x000fe4000fffe0ff */
[----:B------:R-:W-:Y:S05]  /*8740*/  @!P0 BRA `(.L_x_123) ;  /* 0x0000000000408947 */ /* 0x000fea0003800000 */
[----:B------:R-:W4:Y:S01]  /*8750*/  LDCU.64 UR8, c[0x4][0x70] ;  /* 0x01000e00ff0877ac */ /* 0x000f220008000a00 */
[----:B------:R-:W-:Y:S01]  /*8760*/  MOV R3, 0x0 ;  /* 0x0000000000037802 */ /* 0x000fe20000000f00 */
[----:B------:R-:W-:Y:S02]  /*8770*/  HFMA2 R12, -RZ, RZ, 0, 5.9604644775390625e-08 ;  /* 0x00000001ff0c7431 */ /* 0x000fe400000001ff */
[----:B-1----:R-:W-:Y:S02]  /*8780*/  IMAD.MOV.U32 R8, RZ, RZ, 0x192 ;  /* 0x00000192ff087424 */ /* 0x002fe400078e00ff */
[----:B------:R-:W-:Y:S01]  /*8790*/  IMAD.MOV.U32 R13, RZ, RZ, RZ ;  /* 0x000000ffff0d7224 */ /* 0x000fe200078e00ff */
[----:B------:R-:W1:Y:S01]  /*87a0*/  LDCU.64 UR6, c[0x4][0x78] ;  /* 0x01000f00ff0677ac */ /* 0x000e620008000a00 */
[----:B--2---:R-:W2:Y:S01]  /*87b0*/  LDC.64 R2, c[0x4][R3] ;  /* 0x0100000003027b82 */ /* 0x004ea20000000a00 */
[----:B------:R-:W5:Y:S01]  /*87c0*/  LDCU.64 UR4, c[0x4][0x10] ;  /* 0x01000200ff0477ac */ /* 0x000f620008000a00 */
[----:B----4-:R-:W-:Y:S01]  /*87d0*/  MOV R5, UR9 ;  /* 0x0000000900057c02 */ /* 0x010fe20008000f00 */
[----:B------:R-:W-:Y:S01]  /*87e0*/  IMAD.U32 R4, RZ, RZ, UR8 ;  /* 0x00000008ff047e24 */ /* 0x000fe2000f8e00ff */
[----:B-1----:R-:W-:Y:S01]  /*87f0*/  MOV R7, UR7 ;  /* 0x0000000700077c02 */ /* 0x002fe20008000f00 */
[----:B------:R-:W-:Y:S01]  /*8800*/  IMAD.U32 R6, RZ, RZ, UR6 ;  /* 0x00000006ff067e24 */ /* 0x000fe2000f8e00ff */
[----:B-----5:R-:W-:Y:S01]  /*8810*/  MOV R11, UR5 ;  /* 0x00000005000b7c02 */ /* 0x020fe20008000f00 */
[----:B------:R-:W-:Y:S02]  /*8820*/  IMAD.U32 R10, RZ, RZ, UR4 ;  /* 0x00000004ff0a7e24 */ /* 0x000fe4000f8e00ff */
[----:B------:R-:W-:Y:S07]  /*8830*/  LEPC R20, `(.L_x_123) ;  /* 0x000000001014794e */ /* 0x000fee0000000000 */
[----:B--23--:R-:W-:Y:S05]  /*8840*/  CALL.ABS.NOINC R2 ;  /* 0x0000000002007343 */ /* 0x00cfea0003c00000 */
.L_x_123:
[----:B------:R-:W-:Y:S01]  /*8850*/  ISETP.NE.AND P0, PT, R102, RZ, PT ;  /* 0x000000ff6600720c */ /* 0x000fe20003f05270 */
[----:B------:R-:W-:Y:S05]  /*8860*/  WARPSYNC.ALL ;  /* 0x0000000000007948 */ /* 0x000fea0003800000 */
[----:B------:R-:W-:Y:S01]  /*8870*/  R2UR UR4, R48 ;  /* 0x00000000300472ca */ /* 0x000fe200000e0000 */
[----:B------:R-:W-:Y:S01]  /*8880*/  BSSY.RECONVERGENT B0, `(.L_x_124) ;  /* 0x000008d000007945 */ /* 0x000fe20003800200 */
[----:B------:R-:W-:Y:S02]  /*8890*/  R2UR UR5, R64 ;  /* 0x00000000400572ca */ /* 0x000fe400000e0000 */
[C---:B-1----:R-:W-:Y:S02]  /*88a0*/  SHF.L.U32 R0, R56.reuse, 0x10, RZ ;  /* 0x0000001038007819 */ /* 0x042fe400000006ff */
[----:B--2---:R-:W-:Y:S02]  /*88b0*/  LOP3.LUT R2, R56, 0xffff0000, RZ, 0xc0, !PT ;  /* 0xffff000038027812 */ /* 0x004fe400078ec0ff */
[C---:B------:R-:W-:Y:S02]  /*88c0*/  SHF.L.U32 R3, R57.reuse, 0x10, RZ ;  /* 0x0000001039037819 */ /* 0x040fe400000006ff */
[----:B------:R-:W-:Y:S02]  /*88d0*/  LOP3.LUT R48, R57, 0xffff0000, RZ, 0xc0, !PT ;  /* 0xffff000039307812 */ /* 0x000fe400078ec0ff */
[C---:B------:R-:W-:Y:S01]  /*88e0*/  SHF.L.U32 R50, R58.reuse, 0x10, RZ ;  /* 0x000000103a327819 */ /* 0x040fe200000006ff */
[----:B------:R-:W1:Y:S01]  /*88f0*/  LDTM.x32 R4, tmem[UR4+0x60] ;  /* 0x00006004000479ee */ /* 0x000e6200082c0000 */
[----:B------:R-:W-:Y:S01]  /*8900*/  LOP3.LUT R51, R58, 0xffff0000, RZ, 0xc0, !PT ;  /* 0xffff00003a337812 */ /* 0x000fe200078ec0ff */
[----:B------:R-:W-:Y:S01]  /*8910*/  NOP ;  /* 0x0000000000007918 */ /* 0x000fe20000000000 */
[C---:B------:R-:W-:Y:S01]  /*8920*/  SHF.L.U32 R52, R59.reuse, 0x10, RZ ;  /* 0x000000103b347819 */ /* 0x040fe200000006ff */
[----:B------:R-:W-:Y:S01]  /*8930*/  UIADD3 UR5, UPT, UPT, UR5, 0x130, URZ ;  /* 0x0000013005057890 */ /* 0x000fe2000fffe0ff */
[----:B------:R-:W-:Y:S02]  /*8940*/  LOP3.LUT R53, R59, 0xffff0000, RZ, 0xc0, !PT ;  /* 0xffff00003b357812 */ /* 0x000fe400078ec0ff */
[C---:B------:R-:W-:Y:S01]  /*8950*/  SHF.L.U32 R54, R60.reuse, 0x10, RZ ;  /* 0x000000103c367819 */ /* 0x040fe200000006ff */
[----:B------:R-:W-:Y:S01]  /*8960*/  UPRMT UR5, UR45, 0x654, UR5 ;  /* 0x000006542d057896 */ /* 0x000fe20008000005 */
[----:B------:R-:W-:Y:S02]  /*8970*/  LOP3.LUT R55, R60, 0xffff0000, RZ, 0xc0, !PT ;  /* 0xffff00003c377812 */ /* 0x000fe400078ec0ff */
[C---:B------:R-:W-:Y:S02]  /*8980*/  SHF.L.U32 R56, R61.reuse, 0x10, RZ ;  /* 0x000000103d387819 */ /* 0x040fe400000006ff */
[----:B------:R-:W-:Y:S02]  /*8990*/  LOP3.LUT R57, R61, 0xffff0000, RZ, 0xc0, !PT ;  /* 0xffff00003d397812 */ /* 0x000fe400078ec0ff */
[C---:B------:R-:W-:Y:S02]  /*89a0*/  SHF.L.U32 R58, R62.reuse, 0x10, RZ ;  /* 0x000000103e3a7819 */ /* 0x040fe400000006ff */
[----:B------:R-:W-:Y:S01]  /*89b0*/  LOP3.LUT R59, R62, 0xffff0000, RZ, 0xc0, !PT ;  /* 0xffff00003e3b7812 */ /* 0x000fe200078ec0ff */
[----:B-1----:R-:W-:Y:S01]  /*89c0*/  SYNCS.ARRIVE.TRANS64.RED.A1T0 RZ, [UR5], RZ ;  /* 0x000000ffffff79a7 */ /* 0x002fe20008100405 */
[C---:B------:R-:W-:Y:S02]  /*89d0*/  SHF.L.U32 R60, R63.reuse, 0x10, RZ ;  /* 0x000000103f3c7819 */ /* 0x040fe400000006ff */
[----:B------:R-:W-:Y:S02]  /*89e0*/  LOP3.LUT R61, R63, 0xffff0000, RZ, 0xc0, !PT ;  /* 0xffff00003f3d7812 */ /* 0x000fe400078ec0ff */
[C---:B------:R-:W-:Y:S01]  /*89f0*/  SHF.L.U32 R62, R68.reuse, 0x10, RZ ;  /* 0x00000010443e7819 */ /* 0x040fe200000006ff */
[C---:B------:R-:W-:Y:S01]  /*8a00*/  FMUL R4, R47.reuse, R4 ;  /* 0x000000042f047220 */ /* 0x040fe20000400000 */
[C---:B------:R-:W-:Y:S01]  /*8a10*/  FMUL R5, R47.reuse, R5 ;  /* 0x000000052f057220 */ /* 0x040fe20000400000 */
[----:B------:R-:W-:Y:S01]  /*8a20*/  FMUL R6, R47, R6 ;  /* 0x000000062f067220 */ /* 0x000fe20000400000 */
[----:B------:R-:W-:Y:S01]  /*8a30*/  LOP3.LUT R63, R68, 0xffff0000, RZ, 0xc0, !PT ;  /* 0xffff0000443f7812 */ /* 0x000fe200078ec0ff */
[C---:B------:R-:W-:Y:S01]  /*8a40*/  FFMA R4, R49.reuse, R0, R4 ;  /* 0x0000000031047223 */ /* 0x040fe20000000004 */
[----:B------:R-:W-:Y:S01]  /*8a50*/  FFMA R5, R49, R2, R5 ;  /* 0x0000000231057223 */ /* 0x000fe20000000005 */
[----:B------:R-:W-:Y:S01]  /*8a60*/  SHF.L.U32 R64, R69, 0x10, RZ ;  /* 0x0000001045407819 */ /* 0x000fe200000006ff */
[----:B------:R-:W-:Y:S01]  /*8a70*/  FFMA R6, R49, R3, R6 ;  /* 0x0000000331067223 */ /* 0x000fe20000000006 */
[----:B------:R-:W-:Y:S01]  /*8a80*/  FMUL R7, R47, R7 ;  /* 0x000000072f077220 */ /* 0x000fe20000400000 */
[----:B------:R-:W-:Y:S01]  /*8a90*/  LOP3.LUT R65, R69, 0xffff0000, RZ, 0xc0, !PT ;  /* 0xffff000045417812 */ /* 0x000fe200078ec0ff */
[----:B------:R-:W-:Y:S01]  /*8aa0*/  FMUL R8, R47, R8 ;  /* 0x000000082f087220 */ /* 0x000fe20000400000 */
[----:B------:R-:W-:Y:S01]  /*8ab0*/  F2FP.BF16.F32.PACK_AB R4, R5, R4 ;  /* 0x000000040504723e */ /* 0x000fe200000010ff */
[----:B------:R-:W-:Y:S01]  /*8ac0*/  FFMA R7, R49, R48, R7 ;  /* 0x0000003031077223 */ /* 0x000fe20000000007 */
[----:B------:R-:W-:Y:S01]  /*8ad0*/  FMUL R9, R47, R9 ;  /* 0x000000092f097220 */ /* 0x000fe20000400000 */
[----:B------:R-:W-:Y:S01]  /*8ae0*/  FFMA R8, R49, R50, R8 ;  /* 0x0000003231087223 */ /* 0x000fe20000000008 */
[C---:B------:R-:W-:Y:S01]  /*8af0*/  SHF.L.U32 R66, R70.reuse, 0x10, RZ ;  /* 0x0000001046427819 */ /* 0x040fe200000006ff */
[----:B------:R-:W-:Y:S01]  /*8b00*/  FMUL R0, R47, R10 ;  /* 0x0000000a2f007220 */ /* 0x000fe20000400000 */
[----:B------:R-:W-:Y:S01]  /*8b10*/  F2FP.BF16.F32.PACK_AB R5, R7, R6 ;  /* 0x000000060705723e */ /* 0x000fe200000010ff */
[----:B------:R-:W-:Y:S01]  /*8b20*/  FFMA R9, R49, R51, R9 ;  /* 0x0000003331097223 */ /* 0x000fe20000000009 */
[----:B------:R-:W-:Y:S01]  /*8b30*/  FMUL R2, R47, R11 ;  /* 0x0000000b2f027220 */ /* 0x000fe20000400000 */
[----:B------:R-:W-:Y:S01]  /*8b40*/  FFMA R0, R49, R52, R0 ;  /* 0x0000003431007223 */ /* 0x000fe20000000000 */
[----:B------:R-:W-:Y:S01]  /*8b50*/  LOP3.LUT R67, R70, 0xffff0000, RZ, 0xc0, !PT ;  /* 0xffff000046437812 */ /* 0x000fe200078ec0ff */
[----:B------:R-:W-:Y:S01]  /*8b60*/  FMUL R3, R47, R12 ;  /* 0x0000000c2f037220 */ /* 0x000fe20000400000 */
[----:B------:R-:W-:Y:S01]  /*8b70*/  F2FP.BF16.F32.PACK_AB R6, R9, R8 ;  /* 0x000000080906723e */ /* 0x000fe200000010ff */
[----:B------:R-:W-:Y:S01]  /*8b80*/  FFMA R2, R49, R53, R2 ;  /* 0x0000003531027223 */ /* 0x000fe20000000002 */
[----:B------:R-:W-:Y:S01]  /*8b90*/  FMUL R10, R47, R13 ;  /* 0x0000000d2f0a7220 */ /* 0x000fe20000400000 */
[----:B------:R-:W-:Y:S01]  /*8ba0*/  FFMA R3, R49, R54, R3 ;  /* 0x0000003631037223 */ /* 0x000fe20000000003 */
[----:B------:R-:W-:Y:S01]  /*8bb0*/  SHF.L.U32 R68, R71, 0x10, RZ ;  /* 0x0000001047447819 */ /* 0x000fe200000006ff */
[----:B------:R-:W-:Y:S01]  /*8bc0*/  FMUL R11, R47, R14 ;  /* 0x0000000e2f0b7220 */ /* 0x000fe20000400000 */
[----:B------:R-:W-:Y:S01]  /*8bd0*/  F2FP.BF16.F32.PACK_AB R7, R2, R0 ;  /* 0x000000000207723e */ /* 0x000fe200000010ff */
[----:B------:R-:W-:Y:S01]  /*8be0*/  FFMA R10, R49, R55, R10 ;  /* 0x00000037310a7223 */ /* 0x000fe2000000000a */
[C---:B------:R-:W-:Y:S01]  /*8bf0*/  FMUL R15, R47.reuse, R15 ;  /* 0x0000000f2f0f7220 */ /* 0x040fe20000400000 */
[C---:B------:R-:W-:Y:S01]  /*8c00*/  FMUL R12, R47.reuse, R16 ;  /* 0x000000102f0c7220 */ /* 0x040fe20000400000 */
[----:B------:R-:W-:Y:S01]  /*8c10*/  FMUL R13, R47, R17 ;  /* 0x000000112f0d7220 */ /* 0x000fe20000400000 */
[----:B------:R1:W-:Y:S01]  /*8c20*/  STS.128 [R100+0x6000], R4 ;  /* 0x0060000464007388 */ /* 0x0003e20000000c00 */
[----:B------:R-:W-:Y:S01]  /*8c30*/  LOP3.LUT R69, R71, 0xffff0000, RZ, 0xc0, !PT ;  /* 0xffff000047457812 */ /* 0x000fe200078ec0ff */
[C---:B------:R-:W-:Y:S01]  /*8c40*/  FFMA R11, R49.reuse, R56, R11 ;  /* 0x00000038310b7223 */ /* 0x040fe2000000000b */
[----:B------:R-:W-:Y:S01]  /*8c50*/  SHF.L.U32 R70, R76, 0x10, RZ ;  /* 0x000000104c467819 */ /* 0x000fe200000006ff */
[C---:B------:R-:W-:Y:S01]  /*8c60*/  FFMA R15, R49.reuse, R57, R15 ;  /* 0x00000039310f7223 */ /* 0x040fe2000000000f */
[----:B------:R-:W-:Y:S01]  /*8c70*/  F2FP.BF16.F32.PACK_AB R8, R10, R3 ;  /* 0x000000030a08723e */ /* 0x000fe200000010ff */
[C---:B------:R-:W-:Y:S01]  /*8c80*/  FFMA R12, R49.reuse, R58, R12 ;  /* 0x0000003a310c7223 */ /* 0x040fe2000000000c */
[----:B------:R-:W-:Y:S01]  /*8c90*/  FFMA R13, R49, R59, R13 ;  /* 0x0000003b310d7223 */ /* 0x000fe2000000000d */
[C---:B------:R-:W-:Y:S01]  /*8ca0*/  FMUL R14, R47.reuse, R18 ;  /* 0x000000122f0e7220 */ /* 0x040fe20000400000 */
[C---:B------:R-:W-:Y:S01]  /*8cb0*/  FMUL R19, R47.reuse, R19 ;  /* 0x000000132f137220 */ /* 0x040fe20000400000 */
[C---:B------:R-:W-:Y:S01]  /*8cc0*/  FMUL R16, R47.reuse, R20 ;  /* 0x000000142f107220 */ /* 0x040fe20000400000 */
[----:B------:R-:W-:Y:S01]  /*8cd0*/  FMUL R17, R47, R21 ;  /* 0x000000152f117220 */ /* 0x000fe20000400000 */
[----:B------:R-:W-:Y:S01]  /*8ce0*/  FFMA R14, R49, R60, R14 ;  /* 0x0000003c310e7223 */ /* 0x000fe2000000000e */
        /* <DEDUP_REMOVED lines=9> */
[----:B------:R-:W-:Y:S01]  /*8d80*/  F2FP.BF16.F32.PACK_AB R9, R15, R11 ;  /* 0x0000000b0f09723e */ /* 0x000fe200000010ff */
[----:B------:R-:W-:Y:S01]  /*8d90*/  FFMA R23, R49, R65, R23 ;  /* 0x0000004131177223 */ /* 0x000fe20000000017 */
[----:B------:R-:W-:Y:S01]  /*8da0*/  FMUL R27, R47, R27 ;  /* 0x0000001b2f1b7220 */ /* 0x000fe20000400000 */
[----:B------:R-:W-:Y:S01]  /*8db0*/  F2FP.BF16.F32.PACK_AB R10, R13, R12 ;  /* 0x0000000c0d0a723e */ /* 0x000fe200000010ff */
[----:B------:R-:W-:Y:S01]  /*8dc0*/  FFMA R20, R49, R66, R20 ;  /* 0x0000004231147223 */ /* 0x000fe20000000014 */
[----:B------:R-:W-:Y:S01]  /*8dd0*/  F2FP.BF16.F32.PACK_AB R11, R19, R14 ;  /* 0x0000000e130b723e */ /* 0x000fe200000010ff */
[----:B------:R-:W-:Y:S01]  /*8de0*/  FMUL R24, R47, R28 ;  /* 0x0000001c2f187220 */ /* 0x000fe20000400000 */
[----:B------:R-:W-:Y:S01]  /*8df0*/  LOP3.LUT R71, R76, 0xffff0000, RZ, 0xc0, !PT ;  /* 0xffff00004c477812 */ /* 0x000fe200078ec0ff */
[----:B------:R-:W-:Y:S01]  /*8e00*/  FFMA R21, R49, R67, R21 ;  /* 0x0000004331157223 */ /* 0x000fe20000000015 */
[----:B------:R-:W-:Y:S01]  /*8e10*/  SHF.L.U32 R72, R77, 0x10, RZ ;  /* 0x000000104d487819 */ /* 0x000fe200000006ff */
[----:B------:R1:W-:Y:S01]  /*8e20*/  STS.128 [R105+0x6010], R8 ;  /* 0x0060100869007388 */ /* 0x0003e20000000c00 */
[----:B------:R-:W-:Y:S01]  /*8e30*/  FMUL R25, R47, R29 ;  /* 0x0000001d2f197220 */ /* 0x000fe20000400000 */
[----:B------:R-:W-:Y:S01]  /*8e40*/  FFMA R22, R49, R68, R22 ;  /* 0x0000004431167223 */ /* 0x000fe20000000016 */
[----:B------:R-:W-:Y:S01]  /*8e50*/  LOP3.LUT R73, R77, 0xffff0000, RZ, 0xc0, !PT ;  /* 0xffff00004d497812 */ /* 0x000fe200078ec0ff */
[----:B------:R-:W-:Y:S01]  /*8e60*/  FMUL R26, R47, R30 ;  /* 0x0000001e2f1a7220 */ /* 0x000fe20000400000 */
[----:B------:R-:W-:Y:S01]  /*8e70*/  FFMA R27, R49, R69, R27 ;  /* 0x00000045311b7223 */ /* 0x000fe2000000001b */
[C---:B------:R-:W-:Y:S01]  /*8e80*/  SHF.L.U32 R74, R78.reuse, 0x10, RZ ;  /* 0x000000104e4a7819 */ /* 0x040fe200000006ff */
[----:B------:R-:W-:Y:S01]  /*8e90*/  FMUL R31, R47, R31 ;  /* 0x0000001f2f1f7220 */ /* 0x000fe20000400000 */
[----:B------:R-:W-:Y:S01]  /*8ea0*/  FFMA R24, R49, R70, R24 ;  /* 0x0000004631187223 */ /* 0x000fe20000000018 */
[----:B------:R-:W-:Y:S01]  /*8eb0*/  LOP3.LUT R75, R78, 0xffff0000, RZ, 0xc0, !PT ;  /* 0xffff00004e4b7812 */ /* 0x000fe200078ec0ff */
[----:B------:R-:W-:Y:S01]  /*8ec0*/  FMUL R28, R47, R32 ;  /* 0x000000202f1c7220 */ /* 0x000fe20000400000 */
[----:B------:R-:W-:Y:S01]  /*8ed0*/  FFMA R25, R49, R71, R25 ;  /* 0x0000004731197223 */ /* 0x000fe20000000019 */
[----:B------:R-:W-:Y:S01]  /*8ee0*/  SHF.L.U32 R76, R79, 0x10, RZ ;  /* 0x000000104f4c7819 */ /* 0x000fe200000006ff */
[----:B------:R-:W-:Y:S01]  /*8ef0*/  FMUL R29, R47, R33 ;  /* 0x000000212f1d7220 */ /* 0x000fe20000400000 */
[----:B------:R-:W-:Y:S01]  /*8f00*/  F2FP.BF16.F32.PACK_AB R16, R17, R16 ;  /* 0x000000101110723e */ /* 0x000fe200000010ff */
[----:B------:R-:W-:Y:S01]  /*8f10*/  FFMA R26, R49, R72, R26 ;  /* 0x00000048311a7223 */ /* 0x000fe2000000001a */
[----:B------:R-:W-:Y:S01]  /*8f20*/  LOP3.LUT R77, R79, 0xffff0000, RZ, 0xc0, !PT ;  /* 0xffff00004f4d7812 */ /* 0x000fe200078ec0ff */
        /* <DEDUP_REMOVED lines=34> */
.L_x_125:
[----:B------:R-:W-:Y:S05]  /*9150*/  BSYNC.RECONVERGENT B0 ;  /* 0x0000000000007941 */ /* 0x000fea0003800200 */
.L_x_124:
[----:B------:R-:W-:Y:S01]  /*9160*/  BAR.SYNC.DEFER_BLOCKING 0x1, 0x80 ;  /* 0x0042000000007b1d */ /* 0x000fe20000010000 */
[----:B------:R-:W-:Y:S01]  /*9170*/  UISETP.NE.AND UP0, UPT, UR52, -0x4, UPT ;  /* 0xfffffffc3400788c */ /* 0x000fe2000bf05270 */
[----:B------:R-:W-:Y:S08]  /*9180*/  IADD3 R45, PT, PT, R45, 0x1, RZ ;  /* 0x000000012d2d7810 */ /* 0x000ff00007ffe0ff */
[----:B------:R-:W-:Y:S05]  /*9190*/  BRA.U !UP0, `(.L_x_126) ;  /* 0x0000000108247547 */ /* 0x000fea000b800000 */
[----:B------:R-:W-:Y:S01]  /*91a0*/  ISETP.NE.AND P0, PT, R111, RZ, PT ;  /* 0x000000ff6f00720c */ /* 0x000fe20003f05270 */
[----:B------:R-:W-:Y:S01]  /*91b0*/  IMAD.U32 R0, RZ, RZ, UR56 ;  /* 0x00000038ff007e24 */ /* 0x000fe2000f8e00ff */
[----:B------:R-:W-:Y:S04]  /*91c0*/  UIADD3 UR56, UPT, UPT, UR56, 0x1, URZ ;  /* 0x0000000138387890 */ /* 0x000fe8000fffe0ff */
[----:B------:R-:W-:Y:S04]  /*91d0*/  UISETP.NE.AND UP0, UPT, UR56, 0x4, UPT ;  /* 0x000000043800788c */ /* 0x000fe8000bf05270 */
[----:B------:R-:W-:Y:S03]  /*91e0*/  USEL UR56, UR56, URZ, UP0 ;  /* 0x000000ff38387287 */ /* 0x000fe60008000000 */
[----:B------:R-:W-:Y:S05]  /*91f0*/  @P0 LEA R0, R0, UR50, 0x3 ;  /* 0x0000003200000c11 */ /* 0x000fea000f8e18ff */
[----:B------:R-:W-:Y:S05]  /*9200*/  @P0 VIADD R0, R0, 0xe0 ;  /* 0x000000e000000836 */ /* 0x000fea0000000000 */
[----:B------:R-:W-:Y:S04]  /*9210*/  @P0 PRMT R0, R113, 0x654, R0 ;  /* 0x0000065471000816 */ /* 0x000fe80000000000 */
[----:B------:R2:W-:Y:S03]  /*9220*/  @P0 SYNCS.ARRIVE.TRANS64.RED.A1T0 RZ, [R0+URZ], RZ ;  /* 0x000000ff00ff09a7 */ /* 0x0005e600081004ff */
.L_x_126:
[----:B------:R-:W-:Y:S01]  /*9230*/  ISETP.NE.AND P1, PT, R106, RZ, PT ;  /* 0x000000ff6a00720c */ /* 0x000fe20003f25270 */
[----:B------:R-:W-:Y:S01]  /*9240*/  UIADD3 UR52, UPT, UPT, UR52, 0x4, URZ ;  /* 0x0000000434347890 */ /* 0x000fe2000fffe0ff */
[----:B------:R-:W-:Y:S01]  /*9250*/  ISETP.NE.AND P0, PT, R45, 0x2, PT ;  /* 0x000000022d00780c */ /* 0x000fe20003f05270 */
[----:B------:R-:W-:Y:S01]  /*9260*/  UMOV UR57, UR51 ;  /* 0x0000003300397c82 */ /* 0x000fe20008000000 */
[----:B------:R-:W-:Y:S01]  /*9270*/  LOP3.LUT R97, R97, 0x1, RZ, 0x3c, !PT ;  /* 0x0000000161617812 */ /* 0x000fe200078e3cff */
[----:B------:R-:W-:Y:S01]  /*9280*/  IMAD.IADD R14, R43, 0x1, R90 ;  /* 0x000000012b0e7824 */ /* 0x000fe200078e025a */
[----:B--2---:R-:W-:Y:S01]  /*9290*/  SEL R0, RZ, 0x1, P0 ;  /* 0x00000001ff007807 */ /* 0x004fe20000000000 */
[----:B-1----:R-:W-:Y:S01]  /*92a0*/  IMAD.IADD R17, R44, 0x1, R91 ;  /* 0x000000012c117824 */ /* 0x002fe200078e025b */
[----:B------:R-:W-:Y:S02]  /*92b0*/  SEL R45, R45, RZ, P0 ;  /* 0x000000ff2d2d7207 */ /* 0x000fe40000000000 */
[----:B------:R-:W-:Y:S03]  /*92c0*/  LOP3.LUT R98, R98, R0, RZ, 0x3c, !PT ;  /* 0x0000000062627212 */ /* 0x000fe600078e3cff */
[----:B------:R-:W-:Y:S05]  /*92d0*/  @P1 BRA `(.L_x_127) ;  /* 0xffffffc000241947 */ /* 0x000fea000383ffff */
[----:B------:R-:W-:-:S09]  /*92e0*/  UISETP.NE.AND UP0, UPT, UR53, URZ, UPT ;  /* 0x000000ff3500728c */ /* 0x000fd2000bf05270 */
[----:B------:R-:W-:Y:S05]  /*92f0*/  BRA.U !UP0, `(.L_x_128) ;  /* 0x0000000108487547 */ /* 0x000fea000b800000 */
[----:B------:R-:W1:Y:S02]  /*9300*/  LDCU.64 UR4, c[0x0][0x890] ;  /* 0x00011200ff0477ac */ /* 0x000e640008000a00 */
[----:B-1----:R-:W-:-:S04]  /*9310*/  UISETP.NE.U32.AND UP0, UPT, UR4, URZ, UPT ;  /* 0x000000ff0400728c */ /* 0x002fc8000bf05070 */
[----:B------:R-:W-:-:S09]  /*9320*/  UISETP.NE.AND.EX UP0, UPT, UR5, URZ, UPT, UP0 ;  /* 0x000000ff0500728c */ /* 0x000fd2000bf05300 */
[----:B------:R-:W-:Y:S05]  /*9330*/  BRA.U UP0, `(.L_x_129) ;  /* 0x00000001000c7547 */ /* 0x000fea000b800000 */
[----:B------:R-:W-:-:S13]  /*9340*/  FSETP.NEU.AND P0, PT, R49, RZ, PT ;  /* 0x000000ff3100720b */ /* 0x000fda0003f0d000 */
[----:B------:R-:W-:Y:S05]  /*9350*/  @!P0 EXIT ;  /* 0x000000000000894d */ /* 0x000fea0003800000 */
[----:B------:R-:W-:Y:S05]  /*9360*/  BRA `(.L_x_128) ;  /* 0x00000000002c7947 */ /* 0x000fea0003800000 */
.L_x_129:
[----:B------:R-:W-:Y:S01]  /*9370*/  ISETP.NE.AND P0, PT, R110, RZ, PT ;  /* 0x000000ff6e00720c */ /* 0x000fe20003f05270 */
[----:B------:R-:W-:-:S12]  /*9380*/  BSSY.RECONVERGENT B0, `(.L_x_128) ;  /* 0x0000009000007945 */ /* 0x000fd80003800200 */
[----:B------:R-:W-:Y:S05]  /*9390*/  @P0 BRA `(.L_x_130) ;  /* 0x0000000000140947 */ /* 0x000fea0003800000 */
[----:B------:R-:W1:Y:S02]  /*93a0*/  LDCU.64 UR4, c[0x0][0x888] ;  /* 0x00011100ff0477ac */ /* 0x000e640008000a00 */
[----:B-1----:R-:W-:-:S04]  /*93b0*/  ISETP.NE.U32.AND P0, PT, RZ, UR4, PT ;  /* 0x00000004ff007c0c */ /* 0x002fc8000bf05070 */
[----:B------:R-:W-:-:S13]  /*93c0*/  ISETP.NE.AND.EX P0, PT, RZ, UR5, PT, P0 ;  /* 0x00000005ff007c0c */ /* 0x000fda000bf05300 */
[----:B------:R-:W-:Y:S05]  /*93d0*/  @!P0 EXIT ;  /* 0x000000000000894d */ /* 0x000fea0003800000 */
[----:B------:R-:W-:Y:S05]  /*93e0*/  BRA `(.L_x_131) ;  /* 0x0000000000087947 */ /* 0x000fea0003800000 */
.L_x_130:
[----:B------:R-:W-:-:S13]  /*93f0*/  FSETP.NEU.AND P0, PT, R49, RZ, PT ;  /* 0x000000ff3100720b */ /* 0x000fda0003f0d000 */
[----:B------:R-:W-:Y:S05]  /*9400*/  @!P0 EXIT ;  /* 0x000000000000894d */ /* 0x000fea0003800000 */
.L_x_131:
[----:B------:R-:W-:Y:S05]  /*9410*/  BSYNC.RECONVERGENT B0 ;  /* 0x0000000000007941 */ /* 0x000fea0003800200 */
.L_x_128:
[----:B------:R-:W-:Y:S01]  /*9420*/  ULEA UR4, UR56, UR50, 0x3 ;  /* 0x0000003238047291 */ /* 0x000fe2000f8e18ff */
[----:B------:R-:W-:-:S04]  /*9430*/  DEPBAR.LE SB0, 0x0 ;  /* 0x000080000000791a */ /* 0x000fc80000000000 */
[----:B------:R-:W-:-:S04]  /*9440*/  UIADD3 UR4, UPT, UPT, UR4, 0xe0, URZ ;  /* 0x000000e004047890 */ /* 0x000fc8000fffe0ff */
[----:B------:R-:W-:-:S09]  /*9450*/  UPRMT UR4, UR45, 0x654, UR4 ;  /* 0x000006542d047896 */ /* 0x000fd20008000004 */
[----:B------:R-:W-:Y:S01]  /*9460*/  SYNCS.ARRIVE.TRANS64.RED.A1T0 RZ, [UR4], RZ ;  /* 0x000000ffffff79a7 */ /* 0x000fe20008100404 */
[----:B------:R-:W-:Y:S05]  /*9470*/  EXIT ;  /* 0x000000000000794d */ /* 0x000fea0003800000 */
.L_x_20:
[----:B------:R-:W-:Y:S07]  /*9480*/  MOV R2, UR9 ;  /* 0x0000000900027c02 */ /* 0x000fee0008000f00 */
.L_x_132:
[----:B-1----:R1:W2:Y:S02]  /*9490*/  SYNCS.PHASECHK.TRANS64.TRYWAIT P1, [R2+URZ+0x60], R4 ;  /* 0x00006004020075a7 */ /* 0x0022a400080211ff */
[----:B--2---:R-:W-:Y:S05]  /*94a0*/  @!P1 NANOSLEEP.SYNCS 0x989680 ;  /* 0x009896800000995d */ /* 0x004fea0003900000 */
[----:B------:R-:W2:Y:S02]  /*94b0*/  @!P1 SYNCS.PHASECHK.TRANS64 P1, [R2+URZ+0x60], R4 ;  /* 0x00006004020095a7 */ /* 0x000ea400080210ff */
[----:B--2---:R-:W-:Y:S05]  /*94c0*/  @!P1 BRA `(.L_x_132) ;  /* 0xfffffffc00f09947 */ /* 0x004fea000383ffff */
[----:B------:R-:W-:Y:S05]  /*94d0*/  BRA `(.L_x_19) ;  /* 0xffffff8000fc7947 */ /* 0x000fea000383ffff */
.L_x_26:
[----:B------:R-:W-:Y:S07]  /*94e0*/  MOV R2, UR9 ;  /* 0x0000000900027c02 */ /* 0x000fee0008000f00 */
.L_x_133:
[----:B-1----:R1:W2:Y:S02]  /*94f0*/  SYNCS.PHASECHK.TRANS64.TRYWAIT P0, [R2+URZ+0x60], R4 ;  /* 0x00006004020075a7 */ /* 0x0022a400080011ff */
[----:B--2---:R-:W-:Y:S05]  /*9500*/  @!P0 NANOSLEEP.SYNCS 0x989680 ;  /* 0x009896800000895d */ /* 0x004fea0003900000 */
[----:B------:R-:W2:Y:S02]  /*9510*/  @!P0 SYNCS.PHASECHK.TRANS64 P0, [R2+URZ+0x60], R4 ;  /* 0x00006004020085a7 */ /* 0x000ea400080010ff */
[----:B--2---:R-:W-:Y:S05]  /*9520*/  @!P0 BRA `(.L_x_133) ;  /* 0xfffffffc00f08947 */ /* 0x004fea000383ffff */
[----:B------:R-:W-:Y:S05]  /*9530*/  BRA `(.L_x_25) ;  /* 0xffffff8800607947 */ /* 0x000fea000383ffff */
.L_x_30:
[----:B-1----:R-:W-:-:S07]  /*9540*/  MOV R2, UR22 ;  /* 0x0000001600027c02 */ /* 0x002fce0008000f00 */
.L_x_134:
[----:B-1----:R1:W2:Y:S02]  /*9550*/  SYNCS.PHASECHK.TRANS64.TRYWAIT P0, [R2+URZ+0x110], R3 ;  /* 0x00011003020075a7 */ /* 0x0022a400080011ff */
[----:B--2---:R-:W-:Y:S05]  /*9560*/  @!P0 NANOSLEEP.SYNCS 0x989680 ;  /* 0x009896800000895d */ /* 0x004fea0003900000 */
[----:B------:R-:W2:Y:S02]  /*9570*/  @!P0 SYNCS.PHASECHK.TRANS64 P0, [R2+URZ+0x110], R3 ;  /* 0x00011003020085a7 */ /* 0x000ea400080010ff */
[----:B--2---:R-:W-:Y:S05]  /*9580*/  @!P0 BRA `(.L_x_134) ;  /* 0xfffffffc00f08947 */ /* 0x004fea000383ffff */
[----:B------:R-:W-:Y:S05]  /*9590*/  BRA `(.L_x_135) ;  /* 0xffffff8c00207947 */ /* 0x000fea000383ffff */
.L_x_34:
[----:B------:R-:W-:-:S07]  /*95a0*/  MOV R0, UR4 ;  /* 0x0000000400007c02 */ /* 0x000fce0008000f00 */
.L_x_136:
[----:B-1----:R1:W2:Y:S02]  /*95b0*/  SYNCS.PHASECHK.TRANS64.TRYWAIT P0, [R0+URZ], R2 ;  /* 0x00000002000075a7 */ /* 0x0022a400080011ff */
[----:B--2---:R-:W-:Y:S05]  /*95c0*/  @!P0 NANOSLEEP.SYNCS 0x989680 ;  /* 0x009896800000895d */ /* 0x004fea0003900000 */
[----:B------:R-:W2:Y:S02]  /*95d0*/  @!P0 SYNCS.PHASECHK.TRANS64 P0, [R0+URZ], R2 ;  /* 0x00000002000085a7 */ /* 0x000ea400080010ff */
[----:B--2---:R-:W-:Y:S05]  /*95e0*/  @!P0 BRA `(.L_x_136) ;  /* 0xfffffffc00f08947 */ /* 0x004fea000383ffff */
[----:B------:R-:W-:Y:S05]  /*95f0*/  BRA `(.L_x_137) ;  /* 0xffffff9000787947 */ /* 0x000fea000383ffff */
.L_x_35:
[----:B------:R-:W-:-:S07]  /*9600*/  MOV R0, UR4 ;  /* 0x0000000400007c02 */ /* 0x000fce0008000f00 */
.L_x_138:
[----:B-1----:R1:W2:Y:S02]  /*9610*/  SYNCS.PHASECHK.TRANS64.TRYWAIT P0, [R0+URZ], R2 ;  /* 0x00000002000075a7 */ /* 0x0022a400080011ff */
[----:B--2---:R-:W-:Y:S05]  /*9620*/  @!P0 NANOSLEEP.SYNCS 0x989680 ;  /* 0x009896800000895d */ /* 0x004fea0003900000 */
[----:B------:R-:W2:Y:S02]  /*9630*/  @!P0 SYNCS.PHASECHK.TRANS64 P0, [R0+URZ], R2 ;  /* 0x00000002000085a7 */ /* 0x000ea400080010ff */
[----:B--2---:R-:W-:Y:S05]  /*9640*/  @!P0 BRA `(.L_x_138) ;  /* 0xfffffffc00f08947 */ /* 0x004fea000383ffff */
[----:B------:R-:W-:Y:S05]  /*9650*/  BRA `(.L_x_139) ;  /* 0xffffff9000887947 */ /* 0x000fea000383ffff */
.L_x_36:
[----:B------:R-:W-:-:S07]  /*9660*/  MOV R0, UR4 ;  /* 0x0000000400007c02 */ /* 0x000fce0008000f00 */
.L_x_140:
[----:B-1----:R1:W2:Y:S02]  /*9670*/  SYNCS.PHASECHK.TRANS64.TRYWAIT P0, [R0+URZ], R2 ;  /* 0x00000002000075a7 */ /* 0x0022a400080011ff */
[----:B--2---:R-:W-:Y:S05]  /*9680*/  @!P0 NANOSLEEP.SYNCS 0x989680 ;  /* 0x009896800000895d */ /* 0x004fea0003900000 */
[----:B------:R-:W2:Y:S02]  /*9690*/  @!P0 SYNCS.PHASECHK.TRANS64 P0, [R0+URZ], R2 ;  /* 0x00000002000085a7 */ /* 0x000ea400080010ff */
[----:B--2---:R-:W-:Y:S05]  /*96a0*/  @!P0 BRA `(.L_x_140) ;  /* 0xfffffffc00f08947 */ /* 0x004fea000383ffff */
[----:B------:R-:W-:Y:S05]  /*96b0*/  BRA `(.L_x_141) ;  /* 0xffffff9000987947 */ /* 0x000fea000383ffff */
.L_x_37:
[----:B------:R-:W-:-:S07]  /*96c0*/  MOV R0, UR4 ;  /* 0x0000000400007c02 */ /* 0x000fce0008000f00 */
.L_x_142:
[----:B-1----:R1:W2:Y:S02]  /*96d0*/  SYNCS.PHASECHK.TRANS64.TRYWAIT P0, [R0+URZ], R2 ;  /* 0x00000002000075a7 */ /* 0x0022a400080011ff */
[----:B--2---:R-:W-:Y:S05]  /*96e0*/  @!P0 NANOSLEEP.SYNCS 0x989680 ;  /* 0x009896800000895d */ /* 0x004fea0003900000 */
[----:B------:R-:W2:Y:S02]  /*96f0*/  @!P0 SYNCS.PHASECHK.TRANS64 P0, [R0+URZ], R2 ;  /* 0x00000002000085a7 */ /* 0x000ea400080010ff */
[----:B--2---:R-:W-:Y:S05]  /*9700*/  @!P0 BRA `(.L_x_142) ;  /* 0xfffffffc00f08947 */ /* 0x004fea000383ffff */
[----:B------:R-:W-:Y:S05]  /*9710*/  BRA `(.L_x_143) ;  /* 0xffffff9000a87947 */ /* 0x000fea000383ffff */
.L_x_38:
[----:B------:R-:W-:-:S07]  /*9720*/  MOV R0, UR4 ;  /* 0x0000000400007c02 */ /* 0x000fce0008000f00 */
.L_x_144:
[----:B-1----:R1:W2:Y:S02]  /*9730*/  SYNCS.PHASECHK.TRANS64.TRYWAIT P0, [R0+URZ], R2 ;  /* 0x00000002000075a7 */ /* 0x0022a400080011ff */
[----:B--2---:R-:W-:Y:S05]  /*9740*/  @!P0 NANOSLEEP.SYNCS 0x989680 ;  /* 0x009896800000895d */ /* 0x004fea0003900000 */
[----:B------:R-:W2:Y:S02]  /*9750*/  @!P0 SYNCS.PHASECHK.TRANS64 P0, [R0+URZ], R2 ;  /* 0x00000002000085a7 */ /* 0x000ea400080010ff */
[----:B--2---:R-:W-:Y:S05]  /*9760*/  @!P0 BRA `(.L_x_144) ;  /* 0xfffffffc00f08947 */ /* 0x004fea000383ffff */
[----:B------:R-:W-:Y:S05]  /*9770*/  BRA `(.L_x_145) ;  /* 0xffffff9000b87947 */ /* 0x000fea000383ffff */
.L_x_39:
[----:B------:R-:W-:-:S07]  /*9780*/  MOV R0, UR4 ;  /* 0x0000000400007c02 */ /* 0x000fce0008000f00 */
.L_x_146:
[----:B-1----:R1:W2:Y:S02]  /*9790*/  SYNCS.PHASECHK.TRANS64.TRYWAIT P0, [R0+URZ], R2 ;  /* 0x00000002000075a7 */ /* 0x0022a400080011ff */
[----:B--2---:R-:W-:Y:S05]  /*97a0*/  @!P0 NANOSLEEP.SYNCS 0x989680 ;  /* 0x009896800000895d */ /* 0x004fea0003900000 */
[----:B------:R-:W2:Y:S02]  /*97b0*/  @!P0 SYNCS.PHASECHK.TRANS64 P0, [R0+URZ], R2 ;  /* 0x00000002000085a7 */ /* 0x000ea400080010ff */
[----:B--2---:R-:W-:Y:S05]  /*97c0*/  @!P0 BRA `(.L_x_146) ;  /* 0xfffffffc00f08947 */ /* 0x004fea000383ffff */
[----:B------:R-:W-:Y:S05]  /*97d0*/  BRA `(.L_x_147) ;  /* 0xffffff9000c87947 */ /* 0x000fea000383ffff */
.L_x_40:
[----:B------:R-:W-:-:S07]  /*97e0*/  MOV R0, UR4 ;  /* 0x0000000400007c02 */ /* 0x000fce0008000f00 */
.L_x_148:
[----:B-1----:R1:W2:Y:S02]  /*97f0*/  SYNCS.PHASECHK.TRANS64.TRYWAIT P0, [R0+URZ], R2 ;  /* 0x00000002000075a7 */ /* 0x0022a400080011ff */
[----:B--2---:R-:W-:Y:S05]  /*9800*/  @!P0 NANOSLEEP.SYNCS 0x989680 ;  /* 0x009896800000895d */ /* 0x004fea0003900000 */
[----:B------:R-:W2:Y:S02]  /*9810*/  @!P0 SYNCS.PHASECHK.TRANS64 P0, [R0+URZ], R2 ;  /* 0x00000002000085a7 */ /* 0x000ea400080010ff */
[----:B--2---:R-:W-:Y:S05]  /*9820*/  @!P0 BRA `(.L_x_148) ;  /* 0xfffffffc00f08947 */ /* 0x004fea000383ffff */
[----:B------:R-:W-:Y:S05]  /*9830*/  BRA `(.L_x_149) ;  /* 0xffffff9000d87947 */ /* 0x000fea000383ffff */
.L_x_41:
[----:B------:R-:W-:-:S07]  /*9840*/  MOV R0, UR4 ;  /* 0x0000000400007c02 */ /* 0x000fce0008000f00 */
.L_x_150:
[----:B-1----:R1:W2:Y:S02]  /*9850*/  SYNCS.PHASECHK.TRANS64.TRYWAIT P0, [R0+URZ], R2 ;  /* 0x00000002000075a7 */ /* 0x0022a400080011ff */
[----:B--2---:R-:W-:Y:S05]  /*9860*/  @!P0 NANOSLEEP.SYNCS 0x989680 ;  /* 0x009896800000895d */ /* 0x004fea0003900000 */
[----:B------:R-:W2:Y:S02]  /*9870*/  @!P0 SYNCS.PHASECHK.TRANS64 P0, [R0+URZ], R2 ;  /* 0x00000002000085a7 */ /* 0x000ea400080010ff */
[----:B--2---:R-:W-:Y:S05]  /*9880*/  @!P0 BRA `(.L_x_150) ;  /* 0xfffffffc00f08947 */ /* 0x004fea000383ffff */
[----:B------:R-:W-:Y:S05]  /*9890*/  BRA `(.L_x_151) ;  /* 0xffffff9000e87947 */ /* 0x000fea000383ffff */
.L_x_42:
[----:B------:R-:W-:-:S07]  /*98a0*/  MOV R0, UR4 ;  /* 0x0000000400007c02 */ /* 0x000fce0008000f00 */
.L_x_152:
[----:B-1----:R1:W2:Y:S02]  /*98b0*/  SYNCS.PHASECHK.TRANS64.TRYWAIT P0, [R0+URZ], R2 ;  /* 0x00000002000075a7 */ /* 0x0022a400080011ff */
[----:B--2---:R-:W-:Y:S05]  /*98c0*/  @!P0 NANOSLEEP.SYNCS 0x989680 ;  /* 0x009896800000895d */ /* 0x004fea0003900000 */
[----:B------:R-:W2:Y:S02]  /*98d0*/  @!P0 SYNCS.PHASECHK.TRANS64 P0, [R0+URZ], R2 ;  /* 0x00000002000085a7 */ /* 0x000ea400080010ff */
[----:B--2---:R-:W-:Y:S05]  /*98e0*/  @!P0 BRA `(.L_x_152) ;  /* 0xfffffffc00f08947 */ /* 0x004fea000383ffff */
[----:B------:R-:W-:Y:S05]  /*98f0*/  BRA `(.L_x_153) ;  /* 0xffffff9000f87947 */ /* 0x000fea000383ffff */
.L_x_43:
[----:B------:R-:W-:-:S07]  /*9900*/  MOV R0, UR4 ;  /* 0x0000000400007c02 */ /* 0x000fce0008000f00 */
.L_x_154:
[----:B-1----:R1:W2:Y:S02]  /*9910*/  SYNCS.PHASECHK.TRANS64.TRYWAIT P0, [R0+URZ], R2 ;  /* 0x00000002000075a7 */ /* 0x0022a400080011ff */
[----:B--2---:R-:W-:Y:S05]  /*9920*/  @!P0 NANOSLEEP.SYNCS 0x989680 ;  /* 0x009896800000895d */ /* 0x004fea0003900000 */
[----:B------:R-:W2:Y:S02]  /*9930*/  @!P0 SYNCS.PHASECHK.TRANS64 P0, [R0+URZ], R2 ;  /* 0x00000002000085a7 */ /* 0x000ea400080010ff */
[----:B--2---:R-:W-:Y:S05]  /*9940*/  @!P0 BRA `(.L_x_154) ;  /* 0xfffffffc00f08947 */ /* 0x004fea000383ffff */
[----:B------:R-:W-:Y:S05]  /*9950*/  BRA `(.L_x_155) ;  /* 0xffffff9400087947 */ /* 0x000fea000383ffff */
.L_x_44:
[----:B------:R-:W-:-:S07]  /*9960*/  MOV R0, UR4 ;  /* 0x0000000400007c02 */ /* 0x000fce0008000f00 */
.L_x_156:
[----:B-1----:R1:W2:Y:S02]  /*9970*/  SYNCS.PHASECHK.TRANS64.TRYWAIT P0, [R0+URZ], R2 ;  /* 0x00000002000075a7 */ /* 0x0022a400080011ff */
[----:B--2---:R-:W-:Y:S05]  /*9980*/  @!P0 NANOSLEEP.SYNCS 0x989680 ;  /* 0x009896800000895d */ /* 0x004fea0003900000 */
[----:B------:R-:W2:Y:S02]  /*9990*/  @!P0 SYNCS.PHASECHK.TRANS64 P0, [R0+URZ], R2 ;  /* 0x00000002000085a7 */ /* 0x000ea400080010ff */
[----:B--2---:R-:W-:Y:S05]  /*99a0*/  @!P0 BRA `(.L_x_156) ;  /* 0xfffffffc00f08947 */ /* 0x004fea000383ffff */
[----:B------:R-:W-:Y:S05]  /*99b0*/  BRA `(.L_x_157) ;  /* 0xffffff9400187947 */ /* 0x000fea000383ffff */
.L_x_47:
[----:B------:R-:W-:-:S07]  /*99c0*/  MOV R4, UR45 ;  /* 0x0000002d00047c02 */ /* 0x000fce0008000f00 */
.L_x_158:
[----:B-1----:R1:W2:Y:S02]  /*99d0*/  SYNCS.PHASECHK.TRANS64.TRYWAIT P1, [R4+URZ+0x118], R6 ;  /* 0x00011806040075a7 */ /* 0x0022a400080211ff */
[----:B--2---:R-:W-:Y:S05]  /*99e0*/  @!P1 NANOSLEEP.SYNCS 0x989680 ;  /* 0x009896800000995d */ /* 0x004fea0003900000 */
[----:B------:R-:W2:Y:S02]  /*99f0*/  @!P1 SYNCS.PHASECHK.TRANS64 P1, [R4+URZ+0x118], R6 ;  /* 0x00011806040095a7 */ /* 0x000ea400080210ff */
[----:B--2---:R-:W-:Y:S05]  /*9a00*/  @!P1 BRA `(.L_x_158) ;  /* 0xfffffffc00f09947 */ /* 0x004fea000383ffff */
[----:B------:R-:W-:Y:S05]  /*9a10*/  BRA `(.L_x_159) ;  /* 0xffffff9400807947 */ /* 0x000fea000383ffff */
.L_x_48:
[----:B-1----:R-:W-:-:S07]  /*9a20*/  MOV R4, UR45 ;  /* 0x0000002d00047c02 */ /* 0x002fce0008000f00 */
.L_x_160:
[----:B-1----:R1:W2:Y:S02]  /*9a30*/  SYNCS.PHASECHK.TRANS64.TRYWAIT P1, [R4+URZ+0x110], R5 ;  /* 0x00011005040075a7 */ /* 0x0022a400080211ff */
[----:B--2---:R-:W-:Y:S05]  /*9a40*/  @!P1 NANOSLEEP.SYNCS 0x989680 ;  /* 0x009896800000995d */ /* 0x004fea0003900000 */
[----:B------:R-:W2:Y:S02]  /*9a50*/  @!P1 SYNCS.PHASECHK.TRANS64 P1, [R4+URZ+0x110], R5 ;  /* 0x00011005040095a7 */ /* 0x000ea400080210ff */
[----:B--2---:R-:W-:Y:S05]  /*9a60*/  @!P1 BRA `(.L_x_160) ;  /* 0xfffffffc00f09947 */ /* 0x004fea000383ffff */
[----:B------:R-:W-:Y:S05]  /*9a70*/  BRA `(.L_x_161) ;  /* 0xffffff9400887947 */ /* 0x000fea000383ffff */
.L_x_56:
[----:B------:R-:W-:-:S07]  /*9a80*/  MOV R0, UR6 ;  /* 0x0000000600007c02 */ /* 0x000fce0008000f00 */
.L_x_162:
[----:B-1----:R1:W2:Y:S02]  /*9a90*/  SYNCS.PHASECHK.TRANS64.TRYWAIT P0, [R0+URZ+0x110], R4 ;  /* 0x00011004000075a7 */ /* 0x0022a400080011ff */
[----:B--2---:R-:W-:Y:S05]  /*9aa0*/  @!P0 NANOSLEEP.SYNCS 0x989680 ;  /* 0x009896800000895d */ /* 0x004fea0003900000 */
[----:B------:R-:W2:Y:S02]  /*9ab0*/  @!P0 SYNCS.PHASECHK.TRANS64 P0, [R0+URZ+0x110], R4 ;  /* 0x00011004000085a7 */ /* 0x000ea400080010ff */
[----:B--2---:R-:W-:Y:S05]  /*9ac0*/  @!P0 BRA `(.L_x_162) ;  /* 0xfffffffc00f08947 */ /* 0x004fea000383ffff */
[----:B------:R-:W-:Y:S05]  /*9ad0*/  BRA `(.L_x_163) ;  /* 0xffffff9800fc7947 */ /* 0x000fea000383ffff */
.L_x_57:
[----:B------:R-:W-:-:S07]  /*9ae0*/  MOV R4, UR8 ;  /* 0x0000000800047c02 */ /* 0x000fce0008000f00 */
.L_x_164:
[----:B-1----:R1:W2:Y:S02]  /*9af0*/  SYNCS.PHASECHK.TRANS64.TRYWAIT P0, [R4+URZ+0x130], R0 ;  /* 0x00013000040075a7 */ /* 0x0022a400080011ff */
[----:B--2---:R-:W-:Y:S05]  /*9b00*/  @!P0 NANOSLEEP.SYNCS 0x989680 ;  /* 0x009896800000895d */ /* 0x004fea0003900000 */
[----:B------:R-:W2:Y:S02]  /*9b10*/  @!P0 SYNCS.PHASECHK.TRANS64 P0, [R4+URZ+0x130], R0 ;  /* 0x00013000040085a7 */ /* 0x000ea400080010ff */
[----:B--2---:R-:W-:Y:S05]  /*9b20*/  @!P0 BRA `(.L_x_164) ;  /* 0xfffffffc00f08947 */ /* 0x004fea000383ffff */
[----:B------:R-:W-:Y:S05]  /*9b30*/  BRA `(.L_x_165) ;  /* 0xffffff9c00187947 */ /* 0x000fea000383ffff */
.L_x_60:
[----:B-1----:R-:W-:Y:S07]  /*9b40*/  MOV R0, UR7 ;  /* 0x0000000700007c02 */ /* 0x002fee0008000f00 */
.L_x_166:
[----:B-1----:R1:W2:Y:S02]  /*9b50*/  SYNCS.PHASECHK.TRANS64.TRYWAIT P0, [R0+URZ], R5 ;  /* 0x00000005000075a7 */ /* 0x0022a400080011ff */
[----:B--2---:R-:W-:Y:S05]  /*9b60*/  @!P0 NANOSLEEP.SYNCS 0x989680 ;  /* 0x009896800000895d */ /* 0x004fea0003900000 */
[----:B------:R-:W2:Y:S02]  /*9b70*/  @!P0 SYNCS.PHASECHK.TRANS64 P0, [R0+URZ], R5 ;  /* 0x00000005000085a7 */ /* 0x000ea400080010ff */
[----:B--2---:R-:W-:Y:S05]  /*9b80*/  @!P0 BRA `(.L_x_166) ;  /* 0xfffffffc00f08947 */ /* 0x004fea000383ffff */
[----:B------:R-:W-:Y:S05]  /*9b90*/  BRA `(.L_x_59) ;  /* 0xffffff9c003c7947 */ /* 0x000fea000383ffff */
.L_x_63:
[----:B------:R-:W-:-:S07]  /*9ba0*/  MOV R0, UR5 ;  /* 0x0000000500007c02 */ /* 0x000fce0008000f00 */
.L_x_167:
[----:B-1----:R1:W4:Y:S02]  /*9bb0*/  SYNCS.PHASECHK.TRANS64.TRYWAIT P0, [R0+URZ], R2 ;  /* 0x00000002000075a7 */ /* 0x00232400080011ff */
[----:B----4-:R-:W-:Y:S05]  /*9bc0*/  @!P0 NANOSLEEP.SYNCS 0x989680 ;  /* 0x009896800000895d */ /* 0x010fea0003900000 */
[----:B------:R-:W4:Y:S02]  /*9bd0*/  @!P0 SYNCS.PHASECHK.TRANS64 P0, [R0+URZ], R2 ;  /* 0x00000002000085a7 */ /* 0x000f2400080010ff */
[----:B----4-:R-:W-:Y:S05]  /*9be0*/  @!P0 BRA `(.L_x_167) ;  /* 0xfffffffc00f08947 */ /* 0x010fea000383ffff */
[----:B------:R-:W-:Y:S05]  /*9bf0*/  BRA `(.L_x_168) ;  /* 0xffffffa000047947 */ /* 0x000fea000383ffff */
.L_x_64:
[----:B------:R-:W-:-:S07]  /*9c00*/  MOV R0, UR7 ;  /* 0x0000000700007c02 */ /* 0x000fce0008000f00 */
.L_x_169:
[----:B-1----:R1:W4:Y:S02]  /*9c10*/  SYNCS.PHASECHK.TRANS64.TRYWAIT P0, [R0+URZ], R2 ;  /* 0x00000002000075a7 */ /* 0x00232400080011ff */
[----:B----4-:R-:W-:Y:S05]  /*9c20*/  @!P0 NANOSLEEP.SYNCS 0x989680 ;  /* 0x009896800000895d */ /* 0x010fea0003900000 */
[----:B------:R-:W4:Y:S02]  /*9c30*/  @!P0 SYNCS.PHASECHK.TRANS64 P0, [R0+URZ], R2 ;  /* 0x00000002000085a7 */ /* 0x000f2400080010ff */
[----:B----4-:R-:W-:Y:S05]  /*9c40*/  @!P0 BRA `(.L_x_169) ;  /* 0xfffffffc00f08947 */ /* 0x010fea000383ffff */
[----:B------:R-:W-:Y:S05]  /*9c50*/  BRA `(.L_x_170) ;  /* 0xffffffa000107947 */ /* 0x000fea000383ffff */
.L_x_69:
[----:B------:R-:W-:Y:S07]  /*9c60*/  MOV R0, UR22 ;  /* 0x0000001600007c02 */ /* 0x000fee0008000f00 */
.L_x_171:
[----:B--2---:R2:W3:Y:S02]  /*9c70*/  SYNCS.PHASECHK.TRANS64.TRYWAIT P0, [R0+URZ+0x110], R2 ;  /* 0x00011002000075a7 */ /* 0x0044e400080011ff */
[----:B---3--:R-:W-:Y:S05]  /*9c80*/  @!P0 NANOSLEEP.SYNCS 0x989680 ;  /* 0x009896800000895d */ /* 0x008fea0003900000 */
[----:B------:R-:W3:Y:S02]  /*9c90*/  @!P0 SYNCS.PHASECHK.TRANS64 P0, [R0+URZ+0x110], R2 ;  /* 0x00011002000085a7 */ /* 0x000ee400080010ff */
[----:B---3--:R-:W-:Y:S05]  /*9ca0*/  @!P0 BRA `(.L_x_171) ;  /* 0xfffffffc00f08947 */ /* 0x008fea000383ffff */
[----:B------:R-:W-:Y:S05]  /*9cb0*/  BRA `(.L_x_172) ;  /* 0xffffffa400407947 */ /* 0x000fea000383ffff */
.L_x_72:
[----:B------:R-:W-:Y:S07]  /*9cc0*/  MOV R0, UR22 ;  /* 0x0000001600007c02 */ /* 0x000fee0008000f00 */
.L_x_173:
[----:B-1----:R1:W2:Y:S02]  /*9cd0*/  SYNCS.PHASECHK.TRANS64.TRYWAIT P0, [R0+URZ+0x108], R2 ;  /* 0x00010802000075a7 */ /* 0x0022a400080011ff */
[----:B--2---:R-:W-:Y:S05]  /*9ce0*/  @!P0 NANOSLEEP.SYNCS 0x989680 ;  /* 0x009896800000895d */ /* 0x004fea0003900000 */
[----:B------:R-:W2:Y:S02]  /*9cf0*/  @!P0 SYNCS.PHASECHK.TRANS64 P0, [R0+URZ+0x108], R2 ;  /* 0x00010802000085a7 */ /* 0x000ea400080010ff */
[----:B--2---:R-:W-:Y:S05]  /*9d00*/  @!P0 BRA `(.L_x_173) ;  /* 0xfffffffc00f08947 */ /* 0x004fea000383ffff */
[----:B------:R-:W-:Y:S05]  /*9d10*/  BRA `(.L_x_71) ;  /* 0xffffffa800187947 */ /* 0x000fea000383ffff */
.L_x_75:
[----:B------:R-:W-:Y:S07]  /*9d20*/  MOV R0, UR22 ;  /* 0x0000001600007c02 */ /* 0x000fee0008000f00 */
.L_x_174:
[----:B-1----:R1:W2:Y:S02]  /*9d30*/  SYNCS.PHASECHK.TRANS64.TRYWAIT P0, [R0+URZ+0xe0], R14 ;  /* 0x0000e00e000075a7 */ /* 0x0022a400080011ff */
[----:B--2---:R-:W-:Y:S05]  /*9d40*/  @!P0 NANOSLEEP.SYNCS 0x989680 ;  /* 0x009896800000895d */ /* 0x004fea0003900000 */
[----:B------:R-:W2:Y:S02]  /*9d50*/  @!P0 SYNCS.PHASECHK.TRANS64 P0, [R0+URZ+0xe0], R14 ;  /* 0x0000e00e000085a7 */ /* 0x000ea400080010ff */
[----:B--2---:R-:W-:Y:S05]  /*9d60*/  @!P0 BRA `(.L_x_174) ;  /* 0xfffffffc00f08947 */ /* 0x004fea000383ffff */
[----:B------:R-:W-:Y:S05]  /*9d70*/  BRA `(.L_x_175) ;  /* 0xffffffa800d07947 */ /* 0x000fea000383ffff */
.L_x_76:
[----:B------:R-:W-:Y:S07]  /*9d80*/  MOV R0, UR22 ;  /* 0x0000001600007c02 */ /* 0x000fee0008000f00 */
.L_x_176:
[----:B-1----:R1:W2:Y:S02]  /*9d90*/  SYNCS.PHASECHK.TRANS64.TRYWAIT P0, [R0+URZ+0xe8], R14 ;  /* 0x0000e80e000075a7 */ /* 0x0022a400080011ff */
[----:B--2---:R-:W-:Y:S05]  /*9da0*/  @!P0 NANOSLEEP.SYNCS 0x989680 ;  /* 0x009896800000895d */ /* 0x004fea0003900000 */
[----:B------:R-:W2:Y:S02]  /*9db0*/  @!P0 SYNCS.PHASECHK.TRANS64 P0, [R0+URZ+0xe8], R14 ;  /* 0x0000e80e000085a7 */ /* 0x000ea400080010ff */
[----:B--2---:R-:W-:Y:S05]  /*9dc0*/  @!P0 BRA `(.L_x_176) ;  /* 0xfffffffc00f08947 */ /* 0x004fea000383ffff */
[----:B------:R-:W-:Y:S05]  /*9dd0*/  BRA `(.L_x_177) ;  /* 0xffffffac00047947 */ /* 0x000fea000383ffff */
.L_x_77:
[----:B------:R-:W-:Y:S07]  /*9de0*/  MOV R0, UR22 ;  /* 0x0000001600007c02 */ /* 0x000fee0008000f00 */
.L_x_178:
[----:B-1----:R1:W2:Y:S02]  /*9df0*/  SYNCS.PHASECHK.TRANS64.TRYWAIT P0, [R0+URZ+0xf0], R14 ;  /* 0x0000f00e000075a7 */ /* 0x0022a400080011ff */
[----:B--2---:R-:W-:Y:S05]  /*9e00*/  @!P0 NANOSLEEP.SYNCS 0x989680 ;  /* 0x009896800000895d */ /* 0x004fea0003900000 */
[----:B------:R-:W2:Y:S02]  /*9e10*/  @!P0 SYNCS.PHASECHK.TRANS64 P0, [R0+URZ+0xf0], R14 ;  /* 0x0000f00e000085a7 */ /* 0x000ea400080010ff */
[----:B--2---:R-:W-:Y:S05]  /*9e20*/  @!P0 BRA `(.L_x_178) ;  /* 0xfffffffc00f08947 */ /* 0x004fea000383ffff */
[----:B------:R-:W-:Y:S05]  /*9e30*/  BRA `(.L_x_179) ;  /* 0xffffffac00487947 */ /* 0x000fea000383ffff */
.L_x_78:
[----:B------:R-:W-:Y:S07]  /*9e40*/  MOV R0, UR22 ;  /* 0x0000001600007c02 */ /* 0x000fee0008000f00 */
.L_x_180:
[----:B-1----:R1:W2:Y:S02]  /*9e50*/  SYNCS.PHASECHK.TRANS64.TRYWAIT P0, [R0+URZ+0xf8], R14 ;  /* 0x0000f80e000075a7 */ /* 0x0022a400080011ff */
[----:B--2---:R-:W-:Y:S05]  /*9e60*/  @!P0 NANOSLEEP.SYNCS 0x989680 ;  /* 0x009896800000895d */ /* 0x004fea0003900000 */
[----:B------:R-:W2:Y:S02]  /*9e70*/  @!P0 SYNCS.PHASECHK.TRANS64 P0, [R0+URZ+0xf8], R14 ;  /* 0x0000f80e000085a7 */ /* 0x000ea400080010ff */
[----:B--2---:R-:W-:Y:S05]  /*9e80*/  @!P0 BRA `(.L_x_180) ;  /* 0xfffffffc00f08947 */ /* 0x004fea000383ffff */
[----:B------:R-:W-:Y:S05]  /*9e90*/  BRA `(.L_x_181) ;  /* 0xffffffac00cc7947 */ /* 0x000fea000383ffff */
.L_x_80:
[----:B------:R-:W-:-:S07]  /*9ea0*/  MOV R0, UR22 ;  /* 0x0000001600007c02 */ /* 0x000fce0008000f00 */
.L_x_182:
[----:B-1----:R1:W3:Y:S02]  /*9eb0*/  SYNCS.PHASECHK.TRANS64.TRYWAIT P0, [R0+URZ+0xe0], R2 ;  /* 0x0000e002000075a7 */ /* 0x0022e400080011ff */
[----:B---3--:R-:W-:Y:S05]  /*9ec0*/  @!P0 NANOSLEEP.SYNCS 0x989680 ;  /* 0x009896800000895d */ /* 0x008fea0003900000 */
[----:B------:R-:W3:Y:S02]  /*9ed0*/  @!P0 SYNCS.PHASECHK.TRANS64 P0, [R0+URZ+0xe0], R2 ;  /* 0x0000e002000085a7 */ /* 0x000ee400080010ff */
[----:B---3--:R-:W-:Y:S05]  /*9ee0*/  @!P0 BRA `(.L_x_182) ;  /* 0xfffffffc00f08947 */ /* 0x008fea000383ffff */
[----:B------:R-:W-:Y:S05]  /*9ef0*/  BRA `(.L_x_183) ;  /* 0xffffffb000307947 */ /* 0x000fea000383ffff */
.L_x_81:
[----:B-1----:R-:W-:-:S07]  /*9f00*/  MOV R0, UR22 ;  /* 0x0000001600007c02 */ /* 0x002fce0008000f00 */
.L_x_184:
[----:B-1----:R1:W3:Y:S02]  /*9f10*/  SYNCS.PHASECHK.TRANS64.TRYWAIT P0, [R0+URZ+0xe8], R2 ;  /* 0x0000e802000075a7 */ /* 0x0022e400080011ff */
[----:B---3--:R-:W-:Y:S05]  /*9f20*/  @!P0 NANOSLEEP.SYNCS 0x989680 ;  /* 0x009896800000895d */ /* 0x008fea0003900000 */
[----:B------:R-:W3:Y:S02]  /*9f30*/  @!P0 SYNCS.PHASECHK.TRANS64 P0, [R0+URZ+0xe8], R2 ;  /* 0x0000e802000085a7 */ /* 0x000ee400080010ff */
[----:B---3--:R-:W-:Y:S05]  /*9f40*/  @!P0 BRA `(.L_x_184) ;  /* 0xfffffffc00f08947 */ /* 0x008fea000383ffff */
[----:B------:R-:W-:Y:S05]  /*9f50*/  BRA `(.L_x_185) ;  /* 0xffffffb000207947 */ /* 0x000fea000383ffff */
.L_x_82:
[----:B-1----:R-:W-:-:S07]  /*9f60*/  MOV R0, UR22 ;  /* 0x0000001600007c02 */ /* 0x002fce0008000f00 */
.L_x_186:
[----:B-1----:R1:W3:Y:S02]  /*9f70*/  SYNCS.PHASECHK.TRANS64.TRYWAIT P0, [R0+URZ+0xf0], R2 ;  /* 0x0000f002000075a7 */ /* 0x0022e400080011ff */
[----:B---3--:R-:W-:Y:S05]  /*9f80*/  @!P0 NANOSLEEP.SYNCS 0x989680 ;  /* 0x009896800000895d */ /* 0x008fea0003900000 */
[----:B------:R-:W3:Y:S02]  /*9f90*/  @!P0 SYNCS.PHASECHK.TRANS64 P0, [R0+URZ+0xf0], R2 ;  /* 0x0000f002000085a7 */ /* 0x000ee400080010ff */
[----:B---3--:R-:W-:Y:S05]  /*9fa0*/  @!P0 BRA `(.L_x_186) ;  /* 0xfffffffc00f08947 */ /* 0x008fea000383ffff */
[----:B------:R-:W-:Y:S05]  /*9fb0*/  BRA `(.L_x_187) ;  /* 0xffffffb000107947 */ /* 0x000fea000383ffff */
.L_x_84:
[----:B------:R-:W-:Y:S07]  /*9fc0*/  MOV R0, UR50 ;  /* 0x0000003200007c02 */ /* 0x000fee0008000f00 */
.L_x_188:
[----:B-1----:R1:W2:Y:S02]  /*9fd0*/  SYNCS.PHASECHK.TRANS64.TRYWAIT P0, [R0+URZ+0x110], R2 ;  /* 0x00011002000075a7 */ /* 0x0022a400080011ff */
[----:B--2---:R-:W-:Y:S05]  /*9fe0*/  @!P0 NANOSLEEP.SYNCS 0x989680 ;  /* 0x009896800000895d */ /* 0x004fea0003900000 */
[----:B------:R-:W2:Y:S02]  /*9ff0*/  @!P0 SYNCS.PHASECHK.TRANS64 P0, [R0+URZ+0x110], R2 ;  /* 0x00011002000085a7 */ /* 0x000ea400080010ff */
[----:B--2---:R-:W-:Y:S05]  /*a000*/  @!P0 BRA `(.L_x_188) ;  /* 0xfffffffc00f08947 */ /* 0x004fea000383ffff */
[----:B------:R-:W-:Y:S05]  /*a010*/  BRA `(.L_x_189) ;  /* 0xffffffb000e07947 */ /* 0x000fea000383ffff */
.L_x_95:
[----:B-1----:R-:W-:Y:S04]  /*a020*/  MOV R2, UR50 ;  /* 0x0000003200027c02 */ /* 0x002fe80008000f00 */
[----:B------:R1:W3:Y:S03]  /*a030*/  SYNCS.PHASECHK.TRANS64.TRYWAIT P1, [R2+URZ+0xc0], R3 ;  /* 0x0000c003020075a7 */ /* 0x0002e600080211ff */
[----:B---3--:R-:W-:Y:S05]  /*a040*/  @!P1 NANOSLEEP.SYNCS 0x989680 ;  /* 0x009896800000995d */ /* 0x008fea0003900000 */
[----:B------:R-:W3:Y:S02]  /*a050*/  @!P1 SYNCS.PHASECHK.TRANS64 P1, [R2+URZ+0xc0], R3 ;  /* 0x0000c003020095a7 */ /* 0x000ee400080210ff */
[----:B---3--:R-:W-:Y:S05]  /*a060*/  @!P1 BRA `(.L_x_95) ;  /* 0xfffffffc00ec9947 */ /* 0x008fea000383ffff */
[----:B------:R-:W-:Y:S05]  /*a070*/  BRA `(.L_x_94) ;  /* 0xffffffc000207947 */ /* 0x000fea000383ffff */
.L_x_97:
[----:B-1----:R1:W4:Y:S02]  /*a080*/  SYNCS.PHASECHK.TRANS64.TRYWAIT P0, [R64+URZ+0x120], R0 ;  /* 0x00012000400075a7 */ /* 0x00232400080011ff */
[----:B----4-:R-:W-:Y:S05]  /*a090*/  @!P0 NANOSLEEP.SYNCS 0x989680 ;  /* 0x009896800000895d */ /* 0x010fea0003900000 */
[----:B------:R-:W4:Y:S02]  /*a0a0*/  @!P0 SYNCS.PHASECHK.TRANS64 P0, [R64+URZ+0x120], R0 ;  /* 0x00012000400085a7 */ /* 0x000f2400080010ff */
[----:B----4-:R-:W-:Y:S05]  /*a0b0*/  @!P0 BRA `(.L_x_97) ;  /* 0xfffffffc00f08947 */ /* 0x010fea000383ffff */
[----:B------:R-:W-:Y:S05]  /*a0c0*/  BRA `(.L_x_96) ;  /* 0xffffffc000487947 */ /* 0x000fea000383ffff */
.L_x_106:
[----:B--2---:R2:W4:Y:S02]  /*a0d0*/  SYNCS.PHASECHK.TRANS64.TRYWAIT P0, [R2+URZ+0xc0], R0 ;  /* 0x0000c000020075a7 */ /* 0x00452400080011ff */
[----:B----4-:R-:W-:Y:S05]  /*a0e0*/  @!P0 NANOSLEEP.SYNCS 0x989680 ;  /* 0x009896800000895d */ /* 0x010fea0003900000 */
[----:B------:R-:W4:Y:S02]  /*a0f0*/  @!P0 SYNCS.PHASECHK.TRANS64 P0, [R2+URZ+0xc0], R0 ;  /* 0x0000c000020085a7 */ /* 0x000f2400080010ff */
[----:B----4-:R-:W-:Y:S05]  /*a100*/  @!P0 BRA `(.L_x_106) ;  /* 0xfffffffc00f08947 */ /* 0x010fea000383ffff */
[----:B------:R-:W-:Y:S05]  /*a110*/  BRA `(.L_x_105) ;  /* 0xffffffcc002c7947 */ /* 0x000fea000383ffff */
.L_x_114:
[----:B-1----:R1:W2:Y:S02]  /*a120*/  SYNCS.PHASECHK.TRANS64.TRYWAIT P0, [R6+URZ+0xc0], R5 ;  /* 0x0000c005060075a7 */ /* 0x0022a400080011ff */
[----:B--2---:R-:W-:Y:S05]  /*a130*/  @!P0 NANOSLEEP.SYNCS 0x989680 ;  /* 0x009896800000895d */ /* 0x004fea0003900000 */
[----:B------:R-:W2:Y:S02]  /*a140*/  @!P0 SYNCS.PHASECHK.TRANS64 P0, [R6+URZ+0xc0], R5 ;  /* 0x0000c005060085a7 */ /* 0x000ea400080010ff */
[----:B--2---:R-:W-:Y:S05]  /*a150*/  @!P0 BRA `(.L_x_114) ;  /* 0xfffffffc00f08947 */ /* 0x004fea000383ffff */
[----:B------:R-:W-:Y:S05]  /*a160*/  BRA `(.L_x_113) ;  /* 0xffffffd800307947 */ /* 0x000fea000383ffff */
.L_x_122:
[----:B--2---:R2:W4:Y:S02]  /*a170*/  SYNCS.PHASECHK.TRANS64.TRYWAIT P0, [R2+URZ+0xc0], R5 ;  /* 0x0000c005020075a7 */ /* 0x00452400080011ff */
[----:B----4-:R-:W-:Y:S05]  /*a180*/  @!P0 NANOSLEEP.SYNCS 0x989680 ;  /* 0x009896800000895d */ /* 0x010fea0003900000 */
[----:B------:R-:W4:Y:S02]  /*a190*/  @!P0 SYNCS.PHASECHK.TRANS64 P0, [R2+URZ+0xc0], R5 ;  /* 0x0000c005020085a7 */ /* 0x000f2400080010ff */
[----:B----4-:R-:W-:Y:S05]  /*a1a0*/  @!P0 BRA `(.L_x_122) ;  /* 0xfffffffc00f08947 */ /* 0x010fea000383ffff */
[----:B------:R-:W-:Y:S05]  /*a1b0*/  BRA `(.L_x_121) ;  /* 0xffffffe400307947 */ /* 0x000fea000383ffff */
        .weak           $__internal_0_$__cuda_sm10x_tcgen05_guardrail_trap_col_being_dealloced_not_returned_by_alloc
        .type           $__internal_0_$__cuda_sm10x_tcgen05_guardrail_trap_col_being_dealloced_not_returned_by_alloc,@function
        .size           $__internal_0_$__cuda_sm10x_tcgen05_guardrail_trap_col_being_dealloced_not_returned_by_alloc,($__internal_1_$__cuda_sm10x_tcgen05_guardrail_trap_phase_invalid_during_alloc - $__internal_0_$__cuda_sm10x_tcgen05_guardrail_trap_col_being_dealloced_not_returned_by_alloc)
$__internal_0_$__cuda_sm10x_tcgen05_guardrail_trap_col_being_dealloced_not_returned_by_alloc:
[----:B------:R-:W-:Y:S05]  /*a1c0*/  BPT.TRAP 0x1 ;  /* 0x000000040000795c */ /* 0x000fea0000300000 */
[----:B------:R-:W-:-:S04]  /*a1d0*/  HFMA2 R3, -RZ, RZ, 0, 0 ;  /* 0x00000000ff037431 */ /* 0x000fc800000001ff */
[----:B------:R-:W-:Y:S05]  /*a1e0*/  RET.REL.NODEC R2 `(_ZN7cutlass13device_kernelINS_4conv6kernel13ConvUniversalINS1_16ConvProblemShapeILNS1_8OperatorE0ELi2EEENS1_10collective14CollectiveConvINS1_47MainloopSm100TmaUmmaWarpSpecializedImplicitGemmILS5_0ELi12ELi2ELi1ELi2EN4cute5tupleIJNSA_1CILi1EEESD_SD_EEEEENSB_IJNSC_ILi128EEESG_NSB_IJNSC_ILi32EEEEEEEEENS_10bfloat16_tESK_NSA_8TiledMMAINSA_8MMA_AtomIJNSA_20SM100_MMA_F16BF16_SSISK_SK_fLi128ELi128ELNSA_4UMMA5MajorE0ELSP_0ELNSO_7ScaleInE0ELSQ_0EEEEEENSA_6LayoutISE_NSB_IJNSC_ILi0EEESU_SU_EEEEENSB_IJNSA_10UnderscoreESX_SX_EEEEENS7_6detail27Sm100ImplicitGemmTileTraitsINSA_20SM90_TMA_LOAD_IM2COLENSA_14ComposedLayoutINSA_7SwizzleILi2ELi4ELi3EEENSA_18smem_ptr_flag_bitsILi16EEENST_INSB_IJNSC_ILi8EEESH_EEENSB_IJSH_SD_EEEEEEEvEENS11_INSA_13SM90_TMA_LOADES1C_vEEEENS_8epilogue10collective18CollectiveEpilogueINS1H_23Sm100TmaWarpSpecializedILi4ELi2ELi32ELb1ELb0EEEJSJ_NSB_IJNST_ISG_SD_EENST_ISH_SD_EEEEESK_NSB_IJNSB_IJlllEEESD_SU_EEESK_S1Q_NS1H_6fusion15FusionCallbacksIS1L_NS1R_17LinearCombinationISK_fSK_fLNS_15FloatRoundStyleE2EEESJ_S1O_JEEENSA_5SM1004TMEM4LOAD26SM100_TMEM_LOAD_32dp32b32xES12_S1C_NSA_39AutoVectorizingCopyWithAssumedAlignmentILi128EEENSA_21SM90_TMA_STORE_IM2COLES1C_S22_S22_EEEvvEEEEvNT_6ParamsE) ;  /* 0xffffff5c02847950 */ /* 0x000fea0003c3ffff */
        .weak           $__internal_1_$__cuda_sm10x_tcgen05_guardrail_trap_phase_invalid_during_alloc
        .type           $__internal_1_$__cuda_sm10x_tcgen05_guardrail_trap_phase_invalid_during_alloc,@function
        .size           $__internal_1_$__cuda_sm10x_tcgen05_guardrail_trap_phase_invalid_during_alloc,($__internal_2_$__cuda_sm10x_tcgen05_guardrail_trap_unallocated_columns_being_dealloced - $__internal_1_$__cuda_sm10x_tcgen05_guardrail_trap_phase_invalid_during_alloc)
$__internal_1_$__cuda_sm10x_tcgen05_guardrail_trap_phase_invalid_during_alloc:
[----:B------:R-:W-:Y:S05]  /*a1f0*/  BPT.TRAP 0x1 ;  /* 0x000000040000795c */ /* 0x000fea0000300000 */
[----:B------:R-:W-:-:S04]  /*a200*/  MOV R3, 0x0 ;  /* 0x0000000000037802 */ /* 0x000fc80000000f00 */
[----:B------:R-:W-:Y:S05]  /*a210*/  RET.REL.NODEC R2 `(_ZN7cutlass13device_kernelINS_4conv6kernel13ConvUniversalINS1_16ConvProblemShapeILNS1_8OperatorE0ELi2EEENS1_10collective14CollectiveConvINS1_47MainloopSm100TmaUmmaWarpSpecializedImplicitGemmILS5_0ELi12ELi2ELi1ELi2EN4cute5tupleIJNSA_1CILi1EEESD_SD_EEEEENSB_IJNSC_ILi128EEESG_NSB_IJNSC_ILi32EEEEEEEEENS_10bfloat16_tESK_NSA_8TiledMMAINSA_8MMA_AtomIJNSA_20SM100_MMA_F16BF16_SSISK_SK_fLi128ELi128ELNSA_4UMMA5MajorE0ELSP_0ELNSO_7ScaleInE0ELSQ_0EEEEEENSA_6LayoutISE_NSB_IJNSC_ILi0EEESU_SU_EEEEENSB_IJNSA_10UnderscoreESX_SX_EEEEENS7_6detail27Sm100ImplicitGemmTileTraitsINSA_20SM90_TMA_LOAD_IM2COLENSA_14ComposedLayoutINSA_7SwizzleILi2ELi4ELi3EEENSA_18smem_ptr_flag_bitsILi16EEENST_INSB_IJNSC_ILi8EEESH_EEENSB_IJSH_SD_EEEEEEEvEENS11_INSA_13SM90_TMA_LOADES1C_vEEEENS_8epilogue10collective18CollectiveEpilogueINS1H_23Sm100TmaWarpSpecializedILi4ELi2ELi32ELb1ELb0EEEJSJ_NSB_IJNST_ISG_SD_EENST_ISH_SD_EEEEESK_NSB_IJNSB_IJlllEEESD_SU_EEESK_S1Q_NS1H_6fusion15FusionCallbacksIS1L_NS1R_17LinearCombinationISK_fSK_fLNS_15FloatRoundStyleE2EEESJ_S1O_JEEENSA_5SM1004TMEM4LOAD26SM100_TMEM_LOAD_32dp32b32xES12_S1C_NSA_39AutoVectorizingCopyWithAssumedAlignmentILi128EEENSA_21SM90_TMA_STORE_IM2COLES1C_S22_S22_EEEvvEEEEvNT_6ParamsE) ;  /* 0xffffff5c02787950 */ /* 0x000fea0003c3ffff */
        .weak           $__internal_2_$__cuda_sm10x_tcgen05_guardrail_trap_unallocated_columns_being_dealloced
        .type           $__internal_2_$__cuda_sm10x_tcgen05_guardrail_trap_unallocated_columns_being_dealloced,@function
        .size           $__internal_2_$__cuda_sm10x_tcgen05_guardrail_trap_unallocated_columns_being_dealloced,(.L_x_191 - $__internal_2_$__cuda_sm10x_tcgen05_guardrail_trap_unallocated_columns_being_dealloced)
$__internal_2_$__cuda_sm10x_tcgen05_guardrail_trap_unallocated_columns_being_dealloced:
[----:B------:R-:W-:Y:S05]  /*a220*/  BPT.TRAP 0x1 ;  /* 0x000000040000795c */ /* 0x000fea0000300000 */
[----:B------:R-:W-:-:S04]  /*a230*/  HFMA2 R3, -RZ, RZ, 0, 0 ;  /* 0x00000000ff037431 */ /* 0x000fc800000001ff */
[----:B------:R-:W-:Y:S05]  /*a240*/  RET.REL.NODEC R2 `(_ZN7cutlass13device_kernelINS_4conv6kernel13ConvUniversalINS1_16ConvProblemShapeILNS1_8OperatorE0ELi2EEENS1_10collective14CollectiveConvINS1_47MainloopSm100TmaUmmaWarpSpecializedImplicitGemmILS5_0ELi12ELi2ELi1ELi2EN4cute5tupleIJNSA_1CILi1EEESD_SD_EEEEENSB_IJNSC_ILi128EEESG_NSB_IJNSC_ILi32EEEEEEEEENS_10bfloat16_tESK_NSA_8TiledMMAINSA_8MMA_AtomIJNSA_20SM100_MMA_F16BF16_SSISK_SK_fLi128ELi128ELNSA_4UMMA5MajorE0ELSP_0ELNSO_7ScaleInE0ELSQ_0EEEEEENSA_6LayoutISE_NSB_IJNSC_ILi0EEESU_SU_EEEEENSB_IJNSA_10UnderscoreESX_SX_EEEEENS7_6detail27Sm100ImplicitGemmTileTraitsINSA_20SM90_TMA_LOAD_IM2COLENSA_14ComposedLayoutINSA_7SwizzleILi2ELi4ELi3EEENSA_18smem_ptr_flag_bitsILi16EEENST_INSB_IJNSC_ILi8EEESH_EEENSB_IJSH_SD_EEEEEEEvEENS11_INSA_13SM90_TMA_LOADES1C_vEEEENS_8epilogue10collective18CollectiveEpilogueINS1H_23Sm100TmaWarpSpecializedILi4ELi2ELi32ELb1ELb0EEEJSJ_NSB_IJNST_ISG_SD_EENST_ISH_SD_EEEEESK_NSB_IJNSB_IJlllEEESD_SU_EEESK_S1Q_NS1H_6fusion15FusionCallbacksIS1L_NS1R_17LinearCombinationISK_fSK_fLNS_15FloatRoundStyleE2EEESJ_S1O_JEEENSA_5SM1004TMEM4LOAD26SM100_TMEM_LOAD_32dp32b32xES12_S1C_NSA_39AutoVectorizingCopyWithAssumedAlignmentILi128EEENSA_21SM90_TMA_STORE_IM2COLES1C_S22_S22_EEEvvEEEEvNT_6ParamsE) ;  /* 0xffffff5c026c7950 */ /* 0x000fea0003c3ffff */
.L_x_190:
[----:B------:R-:W-:-:S00]  /*a250*/  BRA `(.L_x_190) ;  /* 0xfffffffc00fc7947 */ /* 0x000fc0000383ffff */
[----:B------:R-:W-:-:S00]  /*a260*/  NOP ;  /* 0x0000000000007918 */ /* 0x000fc00000000000 */
        /* <DEDUP_REMOVED lines=9> */
.L_x_191:


//--------------------- .nv.global.init           --------------------------
	.section	.nv.global.init,"aw",@progbits
.nv.global.init:
	.type		$str$29,@object
	.size		$str$29,($str$30 - $str$29)
$str$29:
        /*0000*/ 	.byte	0x28, 0x61, 0x64, 0x64, 0x72, 0x65, 0x73, 0x73, 0x20, 0x26, 0x20, 0x6d, 0x61, 0x73, 0x6b, 0x29
        /*0010*/ 	.byte	0x20, 0x3d, 0x3d, 0x20, 0x30, 0x00
	.type		$str$30,@object
	.size		$str$30,($str$28 - $str$30)
$str$30:
        /*0016*/ 	.byte	0x2f, 0x74, 0x6d, 0x70, 0x2f, 0x63, 0x75, 0x74, 0x6c, 0x61, 0x73, 0x73, 0x5f, 0x73, 0x77, 0x65
        /*0026*/ 	.byte	0x65, 0x70, 0x5f, 0x73, 0x72, 0x63, 0x2f, 0x69, 0x6e, 0x63, 0x6c, 0x75, 0x64, 0x65, 0x2f, 0x63
        /*0036*/ 	.byte	0x75, 0x74, 0x65, 0x2f, 0x70, 0x6f, 0x69, 0x6e, 0x74, 0x65, 0x72, 0x5f, 0x66, 0x6c, 0x61, 0x67
        /*0046*/ 	.byte	0x67, 0x65, 0x64, 0x2e, 0x68, 0x70, 0x70, 0x00
	.type		$str$28,@object
	.size		$str$28,($str$27 - $str$28)
$str$28:
        /*004e*/ 	.byte	0x2f, 0x74, 0x6d, 0x70, 0x2f, 0x63, 0x75, 0x74, 0x6c, 0x61, 0x73, 0x73, 0x5f, 0x73, 0x77, 0x65
        /*005e*/ 	.byte	0x65, 0x70, 0x5f, 0x73, 0x72, 0x63, 0x2f, 0x69, 0x6e, 0x63, 0x6c, 0x75, 0x64, 0x65, 0x2f, 0x63
        /*006e*/ 	.byte	0x75, 0x74, 0x65, 0x2f, 0x61, 0x74, 0x6f, 0x6d, 0x2f, 0x63, 0x6f, 0x70, 0x79, 0x5f, 0x74, 0x72
        /*007e*/ 	.byte	0x61, 0x69, 0x74, 0x73, 0x5f, 0x73, 0x6d, 0x31, 0x30, 0x30, 0x2e, 0x68, 0x70, 0x70, 0x00
	.type		$str$27,@object
	.size		$str$27,(__unnamed_1 - $str$27)
$str$27:
        /*008d*/ 	.byte	0x28, 0x28, 0x75, 0x69, 0x6e, 0x74, 0x33, 0x32, 0x5f, 0x74, 0x28, 0x74, 0x68, 0x72, 0x65, 0x61
        /*009d*/ 	.byte	0x64, 0x49, 0x64, 0x78, 0x2e, 0x78, 0x29, 0x20, 0x2f, 0x20, 0x33, 0x32, 0x29, 0x20, 0x25, 0x20
        /*00ad*/ 	.byte	0x34, 0x29, 0x20, 0x3d, 0x3d, 0x20, 0x28, 0x28, 0x28, 0x74, 0x6d, 0x65, 0x6d, 0x5f, 0x61, 0x64
        /*00bd*/ 	.byte	0x64, 0x72, 0x20, 0x3e, 0x3e, 0x20, 0x31, 0x36, 0x29, 0x20, 0x2f, 0x20, 0x33, 0x32, 0x29, 0x20
        /*00cd*/ 	.byte	0x25, 0x20, 0x34, 0x29, 0x00
	.type		__unnamed_1,@object
	.size		__unnamed_1,(__unnamed_2 - __unnamed_1)
__unnamed_1:
        /*00d2*/ 	.byte	0x61, 0x75, 0x74, 0x6f, 0x20, 0x63, 0x75, 0x74, 0x65, 0x3a, 0x3a, 0x61, 0x73, 0x5f, 0x70, 0x6f
        /* <DEDUP_REMOVED lines=24> */
        /*0262*/ 	.byte	0x34, 0x30, 0x39, 0x36, 0x3e, 0x3e, 0x3e, 0x3e, 0x5d, 0x00
	.type		__unnamed_2,@object
	.size		__unnamed_2,(.L_2 - __unnamed_2)
__unnamed_2:
        /* <DEDUP_REMOVED lines=42> */
        /*050c*/ 	.byte	0x3e, 0x3e, 0x5d, 0x00
.L_2:


//--------------------- .nv.shared._ZN7cutlass13device_kernelINS_4conv6kernel13ConvUniversalINS1_16ConvProblemShapeILNS1_8OperatorE0ELi2EEENS1_10collective14CollectiveConvINS1_47MainloopSm100TmaUmmaWarpSpecializedImplicitGemmILS5_0ELi12ELi2ELi1ELi2EN4cute5tupleIJNSA_1CILi1EEESD_SD_EEEEENSB_IJNSC_ILi128EEESG_NSB_IJNSC_ILi32EEEEEEEEENS_10bfloat16_tESK_NSA_8TiledMMAINSA_8MMA_AtomIJNSA_20SM100_MMA_F16BF16_SSISK_SK_fLi128ELi128ELNSA_4UMMA5MajorE0ELSP_0ELNSO_7ScaleInE0ELSQ_0EEEEEENSA_6LayoutISE_NSB_IJNSC_ILi0EEESU_SU_EEEEENSB_IJNSA_10UnderscoreESX_SX_EEEEENS7_6detail27Sm100ImplicitGemmTileTraitsINSA_20SM90_TMA_LOAD_IM2COLENSA_14ComposedLayoutINSA_7SwizzleILi2ELi4ELi3EEENSA_18smem_ptr_flag_bitsILi16EEENST_INSB_IJNSC_ILi8EEESH_EEENSB_IJSH_SD_EEEEEEEvEENS11_INSA_13SM90_TMA_LOADES1C_vEEEENS_8epilogue10collective18CollectiveEpilogueINS1H_23Sm100TmaWarpSpecializedILi4ELi2ELi32ELb1ELb0EEEJSJ_NSB_IJNST_ISG_SD_EENST_ISH_SD_EEEEESK_NSB_IJNSB_IJlllEEESD_SU_EEESK_S1Q_NS1H_6fusion15FusionCallbacksIS1L_NS1R_17LinearCombinationISK_fSK_fLNS_15FloatRoundStyleE2EEESJ_S1O_JEEENSA_5SM1004TMEM4LOAD26SM100_TMEM_LOAD_32dp32b32xES12_S1C_NSA_39AutoVectorizingCopyWithAssumedAlignmentILi128EEENSA_21SM90_TMA_STORE_IM2COLES1C_S22_S22_EEEvvEEEEvNT_6ParamsE --------------------------
	.section	.nv.shared._ZN7cutlass13device_kernelINS_4conv6kernel13ConvUniversalINS1_16ConvProblemShapeILNS1_8OperatorE0ELi2EEENS1_10collective14CollectiveConvINS1_47MainloopSm100TmaUmmaWarpSpecializedImplicitGemmILS5_0ELi12ELi2ELi1ELi2EN4cute5tupleIJNSA_1CILi1EEESD_SD_EEEEENSB_IJNSC_ILi128EEESG_NSB_IJNSC_ILi32EEEEEEEEENS_10bfloat16_tESK_NSA_8TiledMMAINSA_8MMA_AtomIJNSA_20SM100_MMA_F16BF16_SSISK_SK_fLi128ELi128ELNSA_4UMMA5MajorE0ELSP_0ELNSO_7ScaleInE0ELSQ_0EEEEEENSA_6LayoutISE_NSB_IJNSC_ILi0EEESU_SU_EEEEENSB_IJNSA_10UnderscoreESX_SX_EEEEENS7_6detail27Sm100ImplicitGemmTileTraitsINSA_20SM90_TMA_LOAD_IM2COLENSA_14ComposedLayoutINSA_7SwizzleILi2ELi4ELi3EEENSA_18smem_ptr_flag_bitsILi16EEENST_INSB_IJNSC_ILi8EEESH_EEENSB_IJSH_SD_EEEEEEEvEENS11_INSA_13SM90_TMA_LOADES1C_vEEEENS_8epilogue10collective18CollectiveEpilogueINS1H_23Sm100TmaWarpSpecializedILi4ELi2ELi32ELb1ELb0EEEJSJ_NSB_IJNST_ISG_SD_EENST_ISH_SD_EEEEESK_NSB_IJNSB_IJlllEEESD_SU_EEESK_S1Q_NS1H_6fusion15FusionCallbacksIS1L_NS1R_17LinearCombinationISK_fSK_fLNS_15FloatRoundStyleE2EEESJ_S1O_JEEENSA_5SM1004TMEM4LOAD26SM100_TMEM_LOAD_32dp32b32xES12_S1C_NSA_39AutoVectorizingCopyWithAssumedAlignmentILi128EEENSA_21SM90_TMA_STORE_IM2COLES1C_S22_S22_EEEvvEEEEvNT_6ParamsE,"aw",@nobits
	.sectionflags	@""
	.align	16
	.zero		1024


//--------------------- .nv.shared.reserved.0     --------------------------
	.section	.nv.shared.reserved.0,"aw",@nobits
	.weak		__nv_reservedSMEM_offset_0_alias
	.size		__nv_reservedSMEM_offset_0_alias, 0, 64
	.other		__nv_reservedSMEM_offset_0_alias,@"STO_CUDA_RESERVED_SHARED STV_DEFAULT"
__nv_reservedSMEM_offset_0_alias:
	.zero		0
.nv.shared.reserved.0:
	.zero		64
	.weak		__nv_reservedSMEM_tcgen05_partition
	.type		__nv_reservedSMEM_tcgen05_partition,@object
	.size		__nv_reservedSMEM_tcgen05_partition,(.L_0 - __nv_reservedSMEM_tcgen05_partition)
__nv_reservedSMEM_tcgen05_partition:
	.zero		32
.L_0:


//--------------------- .nv.global                --------------------------
	.section	.nv.global,"aw",@nobits
.nv.global:
	.type		_ZN39_INTERNAL_5839c972_4_k_cu_c4d133ea_31504cute1_E,@object
	.size		_ZN39_INTERNAL_5839c972_4_k_cu_c4d133ea_31504cute1_E,(_ZN39_INTERNAL_5839c972_4_k_cu_c4d133ea_31504cuda3std3__45__cpo6cbeginE - _ZN39_INTERNAL_5839c972_4_k_cu_c4d133ea_31504cute1_E)
_ZN39_INTERNAL_5839c972_4_k_cu_c4d133ea_31504cute1_E:
	.zero		1
	.type		_ZN39_INTERNAL_5839c972_4_k_cu_c4d133ea_31504cuda3std3__45__cpo6cbeginE,@object
	.size		_ZN39_INTERNAL_5839c972_4_k_cu_c4d133ea_31504cuda3std3__45__cpo6cbeginE,(_ZN39_INTERNAL_5839c972_4_k_cu_c4d133ea_31504cuda3std3__48in_placeE - _ZN39_INTERNAL_5839c972_4_k_cu_c4d133ea_31504cuda3std3__45__cpo6cbeginE)
_ZN39_INTERNAL_5839c972_4_k_cu_c4d133ea_31504cuda3std3__45__cpo6cbeginE:
	.zero		1
	.type		_ZN39_INTERNAL_5839c972_4_k_cu_c4d133ea_31504cuda3std3__48in_placeE,@object
	.size		_ZN39_INTERNAL_5839c972_4_k_cu_c4d133ea_31504cuda3std3__48in_placeE,(_ZN39_INTERNAL_5839c972_4_k_cu_c4d133ea_31504cuda3std6ranges3__45__cpo9iter_moveE - _ZN39_INTERNAL_5839c972_4_k_cu_c4d133ea_31504cuda3std3__48in_placeE)
_ZN39_INTERNAL_5839c972_4_k_cu_c4d133ea_31504cuda3std3__48in_placeE:
	.zero		1
	.type		_ZN39_INTERNAL_5839c972_4_k_cu_c4d133ea_31504cuda3std6ranges3__45__cpo9iter_moveE,@object
	.size		_ZN39_INTERNAL_5839c972_4_k_cu_c4d133ea_31504cuda3std6ranges3__45__cpo9iter_moveE,(_ZN39_INTERNAL_5839c972_4_k_cu_c4d133ea_31504cuda3std3__45__cpo5beginE - _ZN39_INTERNAL_5839c972_4_k_cu_c4d133ea_31504cuda3std6ranges3__45__cpo9iter_moveE)
_ZN39_INTERNAL_5839c972_4_k_cu_c4d133ea_31504cuda3std6ranges3__45__cpo9iter_moveE:
	.zero		1
	.type		_ZN39_INTERNAL_5839c972_4_k_cu_c4d133ea_31504cuda3std3__45__cpo5beginE,@object
	.size		_ZN39_INTERNAL_5839c972_4_k_cu_c4d133ea_31504cuda3std3__45__cpo5beginE,(_ZN39_INTERNAL_5839c972_4_k_cu_c4d133ea_31504cuda3std3__441_GLOBAL__N__5839c972_4_k_cu_c4d133ea_31506ignoreE - _ZN39_INTERNAL_5839c972_4_k_cu_c4d133ea_31504cuda3std3__45__cpo5beginE)
_ZN39_INTERNAL_5839c972_4_k_cu_c4d133ea_31504cuda3std3__45__cpo5beginE:
	.zero		1
	.type		_ZN39_INTERNAL_5839c972_4_k_cu_c4d133ea_31504cuda3std3__441_GLOBAL__N__5839c972_4_k_cu_c4d133ea_31506ignoreE,@object
	.size		_ZN39_INTERNAL_5839c972_4_k_cu_c4d133ea_31504cuda3std3__441_GLOBAL__N__5839c972_4_k_cu_c4d133ea_31506ignoreE,(_ZN39_INTERNAL_5839c972_4_k_cu_c4d133ea_31504cute7productE - _ZN39_INTERNAL_5839c972_4_k_cu_c4d133ea_31504cuda3std3__441_GLOBAL__N__5839c972_4_k_cu_c4d133ea_31506ignoreE)
_ZN39_INTERNAL_5839c972_4_k_cu_c4d133ea_31504cuda3std3__441_GLOBAL__N__5839c972_4_k_cu_c4d133ea_31506ignoreE:
	.zero		1
	.type		_ZN39_INTERNAL_5839c972_4_k_cu_c4d133ea_31504cute7productE,@object
	.size		_ZN39_INTERNAL_5839c972_4_k_cu_c4d133ea_31504cute7productE,(_ZN39_INTERNAL_5839c972_4_k_cu_c4d133ea_31504cuda3std3__45__cpo3endE - _ZN39_INTERNAL_5839c972_4_k_cu_c4d133ea_31504cute7productE)
_ZN39_INTERNAL_5839c972_4_k_cu_c4d133ea_31504cute7productE:
	.zero		1
	.type		_ZN39_INTERNAL_5839c972_4_k_cu_c4d133ea_31504cuda3std3__45__cpo3endE,@object
	.size		_ZN39_INTERNAL_5839c972_4_k_cu_c4d133ea_31504cuda3std3__45__cpo3endE,(_ZN39_INTERNAL_5839c972_4_k_cu_c4d133ea_31504cuda3std3__419piecewise_constructE - _ZN39_INTERNAL_5839c972_4_k_cu_c4d133ea_31504cuda3std3__45__cpo3endE)
_ZN39_INTERNAL_5839c972_4_k_cu_c4d133ea_31504cuda3std3__45__cpo3endE:
	.zero		1
	.type		_ZN39_INTERNAL_5839c972_4_k_cu_c4d133ea_31504cuda3std3__419piecewise_constructE,@object
	.size		_ZN39_INTERNAL_5839c972_4_k_cu_c4d133ea_31504cuda3std3__419piecewise_constructE,(_ZN39_INTERNAL_5839c972_4_k_cu_c4d133ea_31504cuda3std3__45__cpo4cendE - _ZN39_INTERNAL_5839c972_4_k_cu_c4d133ea_31504cuda3std3__419piecewise_constructE)
_ZN39_INTERNAL_5839c972_4_k_cu_c4d133ea_31504cuda3std3__419piecewise_constructE:
	.zero		1
	.type		_ZN39_INTERNAL_5839c972_4_k_cu_c4d133ea_31504cuda3std3__45__cpo4cendE,@object
	.size		_ZN39_INTERNAL_5839c972_4_k_cu_c4d133ea_31504cuda3std3__45__cpo4cendE,(_ZN39_INTERNAL_5839c972_4_k_cu_c4d133ea_31504cuda3std6ranges3__45__cpo4swapE - _ZN39_INTERNAL_5839c972_4_k_cu_c4d133ea_31504cuda3std3__45__cpo4cendE)
_ZN39_INTERNAL_5839c972_4_k_cu_c4d133ea_31504cuda3std3__45__cpo4cendE:
	.zero		1
	.type		_ZN39_INTERNAL_5839c972_4_k_cu_c4d133ea_31504cuda3std6ranges3__45__cpo4swapE,@object
	.size		_ZN39_INTERNAL_5839c972_4_k_cu_c4d133ea_31504cuda3std6ranges3__45__cpo4swapE,(.L_10 - _ZN39_INTERNAL_5839c972_4_k_cu_c4d133ea_31504cuda3std6ranges3__45__cpo4swapE)
_ZN39_INTERNAL_5839c972_4_k_cu_c4d133ea_31504cuda3std6ranges3__45__cpo4swapE:
	.zero		1
.L_10:


//--------------------- .nv.constant0._ZN7cutlass13device_kernelINS_4conv6kernel13ConvUniversalINS1_16ConvProblemShapeILNS1_8OperatorE0ELi2EEENS1_10collective14CollectiveConvINS1_47MainloopSm100TmaUmmaWarpSpecializedImplicitGemmILS5_0ELi12ELi2ELi1ELi2EN4cute5tupleIJNSA_1CILi1EEESD_SD_EEEEENSB_IJNSC_ILi128EEESG_NSB_IJNSC_ILi32EEEEEEEEENS_10bfloat16_tESK_NSA_8TiledMMAINSA_8MMA_AtomIJNSA_20SM100_MMA_F16BF16_SSISK_SK_fLi128ELi128ELNSA_4UMMA5MajorE0ELSP_0ELNSO_7ScaleInE0ELSQ_0EEEEEENSA_6LayoutISE_NSB_IJNSC_ILi0EEESU_SU_EEEEENSB_IJNSA_10UnderscoreESX_SX_EEEEENS7_6detail27Sm100ImplicitGemmTileTraitsINSA_20SM90_TMA_LOAD_IM2COLENSA_14ComposedLayoutINSA_7SwizzleILi2ELi4ELi3EEENSA_18smem_ptr_flag_bitsILi16EEENST_INSB_IJNSC_ILi8EEESH_EEENSB_IJSH_SD_EEEEEEEvEENS11_INSA_13SM90_TMA_LOADES1C_vEEEENS_8epilogue10collective18CollectiveEpilogueINS1H_23Sm100TmaWarpSpecializedILi4ELi2ELi32ELb1ELb0EEEJSJ_NSB_IJNST_ISG_SD_EENST_ISH_SD_EEEEESK_NSB_IJNSB_IJlllEEESD_SU_EEESK_S1Q_NS1H_6fusion15FusionCallbacksIS1L_NS1R_17LinearCombinationISK_fSK_fLNS_15FloatRoundStyleE2EEESJ_S1O_JEEENSA_5SM1004TMEM4LOAD26SM100_TMEM_LOAD_32dp32b32xES12_S1C_NSA_39AutoVectorizingCopyWithAssumedAlignmentILi128EEENSA_21SM90_TMA_STORE_IM2COLES1C_S22_S22_EEEvvEEEEvNT_6ParamsE --------------------------
	.section	.nv.constant0._ZN7cutlass13device_kernelINS_4conv6kernel13ConvUniversalINS1_16ConvProblemShapeILNS1_8OperatorE0ELi2EEENS1_10collective14CollectiveConvINS1_47MainloopSm100TmaUmmaWarpSpecializedImplicitGemmILS5_0ELi12ELi2ELi1ELi2EN4cute5tupleIJNSA_1CILi1EEESD_SD_EEEEENSB_IJNSC_ILi128EEESG_NSB_IJNSC_ILi32EEEEEEEEENS_10bfloat16_tESK_NSA_8TiledMMAINSA_8MMA_AtomIJNSA_20SM100_MMA_F16BF16_SSISK_SK_fLi128ELi128ELNSA_4UMMA5MajorE0ELSP_0ELNSO_7ScaleInE0ELSQ_0EEEEEENSA_6LayoutISE_NSB_IJNSC_ILi0EEESU_SU_EEEEENSB_IJNSA_10UnderscoreESX_SX_EEEEENS7_6detail27Sm100ImplicitGemmTileTraitsINSA_20SM90_TMA_LOAD_IM2COLENSA_14ComposedLayoutINSA_7SwizzleILi2ELi4ELi3EEENSA_18smem_ptr_flag_bitsILi16EEENST_INSB_IJNSC_ILi8EEESH_EEENSB_IJSH_SD_EEEEEEEvEENS11_INSA_13SM90_TMA_LOADES1C_vEEEENS_8epilogue10collective18CollectiveEpilogueINS1H_23Sm100TmaWarpSpecializedILi4ELi2ELi32ELb1ELb0EEEJSJ_NSB_IJNST_ISG_SD_EENST_ISH_SD_EEEEESK_NSB_IJNSB_IJlllEEESD_SU_EEESK_S1Q_NS1H_6fusion15FusionCallbacksIS1L_NS1R_17LinearCombinationISK_fSK_fLNS_15FloatRoundStyleE2EEESJ_S1O_JEEENSA_5SM1004TMEM4LOAD26SM100_TMEM_LOAD_32dp32b32xES12_S1C_NSA_39AutoVectorizingCopyWithAssumedAlignmentILi128EEENSA_21SM90_TMA_STORE_IM2COLES1C_S22_S22_EEEvvEEEEvNT_6ParamsE,"a",@progbits
	.sectionflags	@""
	.align	4
.nv.constant0._ZN7cutlass13device_kernelINS_4conv6kernel13ConvUniversalINS1_16ConvProblemShapeILNS1_8OperatorE0ELi2EEENS1_10collective14CollectiveConvINS1_47MainloopSm100TmaUmmaWarpSpecializedImplicitGemmILS5_0ELi12ELi2ELi1ELi2EN4cute5tupleIJNSA_1CILi1EEESD_SD_EEEEENSB_IJNSC_ILi128EEESG_NSB_IJNSC_ILi32EEEEEEEEENS_10bfloat16_tESK_NSA_8TiledMMAINSA_8MMA_AtomIJNSA_20SM100_MMA_F16BF16_SSISK_SK_fLi128ELi128ELNSA_4UMMA5MajorE0ELSP_0ELNSO_7ScaleInE0ELSQ_0EEEEEENSA_6LayoutISE_NSB_IJNSC_ILi0EEESU_SU_EEEEENSB_IJNSA_10UnderscoreESX_SX_EEEEENS7_6detail27Sm100ImplicitGemmTileTraitsINSA_20SM90_TMA_LOAD_IM2COLENSA_14ComposedLayoutINSA_7SwizzleILi2ELi4ELi3EEENSA_18smem_ptr_flag_bitsILi16EEENST_INSB_IJNSC_ILi8EEESH_EEENSB_IJSH_SD_EEEEEEEvEENS11_INSA_13SM90_TMA_LOADES1C_vEEEENS_8epilogue10collective18CollectiveEpilogueINS1H_23Sm100TmaWarpSpecializedILi4ELi2ELi32ELb1ELb0EEEJSJ_NSB_IJNST_ISG_SD_EENST_ISH_SD_EEEEESK_NSB_IJNSB_IJlllEEESD_SU_EEESK_S1Q_NS1H_6fusion15FusionCallbacksIS1L_NS1R_17LinearCombinationISK_fSK_fLNS_15FloatRoundStyleE2EEESJ_S1O_JEEENSA_5SM1004TMEM4LOAD26SM100_TMEM_LOAD_32dp32b32xES12_S1C_NSA_39AutoVectorizingCopyWithAssumedAlignmentILi128EEENSA_21SM90_TMA_STORE_IM2COLES1C_S22_S22_EEEvvEEEEvNT_6ParamsE:
	.zero		2944


//--------------------- SYMBOLS --------------------------

	.type		.nv.reservedSmem.offset0,@object
	.size		.nv.reservedSmem.offset0,0x4
	.type		.nv.reservedSmem.cap,@object
	.size		.nv.reservedSmem.cap,0x4
	.type		__assertfail,@function
